def matmul_kernel(
    a_ptr,
    b_ptr,
    c_ptr,
    M,
    N,
    K,
    stride_am,
    stride_ak,
    stride_bk,
    stride_bn,
    stride_cm,
    stride_cn,
    BLOCK_M: tl.constexpr,
    BLOCK_N: tl.constexpr,
    BLOCK_K: tl.constexpr,
    GROUP_M: tl.constexpr,
):
    pid = tl.program_id(axis=0)
    num_pid_m = tl.cdiv(M, BLOCK_M)
    num_pid_n = tl.cdiv(N, BLOCK_N)
    num_pid_in_group = GROUP_M * num_pid_n
    group_id = pid // num_pid_in_group
    first_pid_m = group_id * GROUP_M
    group_size_m = min(num_pid_m - first_pid_m, GROUP_M)
    pid_m = first_pid_m + ((pid % num_pid_in_group) % group_size_m)
    pid_n = (pid % num_pid_in_group) // group_size_m

    offs_am = (pid_m * BLOCK_M + tl.arange(0, BLOCK_M)) % M
    offs_bn = (pid_n * BLOCK_N + tl.arange(0, BLOCK_N)) % N
    offs_k = tl.arange(0, BLOCK_K)
    a_ptrs = a_ptr + offs_am[:, None] * stride_am + offs_k[None, :] * stride_ak
    b_ptrs = b_ptr + offs_k[:, None] * stride_bk + offs_bn[None, :] * stride_bn

    acc = tl.zeros((BLOCK_M, BLOCK_N), dtype=tl.float32)
    for kk in range(0, tl.cdiv(K, BLOCK_K)):
        a = tl.load(a_ptrs, mask=offs_k[None, :] < K - kk * BLOCK_K, other=0.0)
        b = tl.load(b_ptrs, mask=offs_k[:, None] < K - kk * BLOCK_K, other=0.0)
        acc = tl.dot(a, b, acc)
        a_ptrs += BLOCK_K * stride_ak
        b_ptrs += BLOCK_K * stride_bk

    c = acc.to(c_ptr.dtype.element_ty)
    offs_cm = pid_m * BLOCK_M + tl.arange(0, BLOCK_M)
    offs_cn = pid_n * BLOCK_N + tl.arange(0, BLOCK_N)
    c_ptrs = c_ptr + offs_cm[:, None] * stride_cm + offs_cn[None, :] * stride_cn
    mask = (offs_cm[:, None] < M) & (offs_cn[None, :] < N)
    tl.store(c_ptrs, c, mask=mask)

# config = {"BLOCK_K": 128, "BLOCK_M": 16, "BLOCK_N": 128, "GROUP_M": 8, "arch": "sm_100", "dtype": "fp8e4m3", "num_ctas": 1, "num_stages": 2, "num_warps": 8}
# arch = sm_100


// ===== COMPILED SASS (sm_100a) =====

	.target	sm_100a

	.elftype	@"ET_EXEC"


//--------------------- .note.nv.tkinfo           --------------------------
	.section	.note.nv.tkinfo,"",@"SHT_NOTE"
	.sectionflags	@"SHF_NOTE_NV_TKINFO"
	.tkinfo
        /*0018*/ 	.word	0x00000081
        /*0030*/ 	.string	""
        /*0030*/ 	.string	"ptxas-blackwell"
        /*0030*/ 	.string	"Cuda compilation tools, release 12.9, V12.9.86"
        /*0030*/ 	.string	"Build cuda_12.9.r12.9/compiler.36037853_0"
        /*0030*/ 	.string	"-v  -suppress-debug-info  -lineinfo  -arch sm_100a "



//--------------------- .note.nv.cuver            --------------------------
	.section	.note.nv.cuver,"",@"SHT_NOTE"
	.sectionflags	@"SHF_NOTE_NV_CUVER"
        /*0018*/ 	.short	0x0001
        /*001a*/ 	.short	0x0064
        /*001c*/ 	.short	0x0001
        /*001e*/ 	.short	0x0000
        /*0020*/ 	.short	0x0001
        /*0022*/ 	.short	0x0000


//--------------------- .nv.info                  --------------------------
	.section	.nv.info,"",@"SHT_CUDA_INFO"
	.align	4


	//----- nvinfo : EIATTR_REGCOUNT
	.align		4
        /*0000*/ 	.byte	0x04, 0x2f
        /*0002*/ 	.short	(.L_1 - .L_0)
	.align		4
.L_0:
        /*0004*/ 	.word	index@(matmul_kernel)
        /*0008*/ 	.word	0x000000e1


	//----- nvinfo : EIATTR_FRAME_SIZE
	.align		4
.L_1:
        /*000c*/ 	.byte	0x04, 0x11
        /*000e*/ 	.short	(.L_3 - .L_2)
	.align		4
.L_2:
        /*0010*/ 	.word	index@(matmul_kernel)
        /*0014*/ 	.word	0x00000000


	//----- nvinfo : EIATTR_MIN_STACK_SIZE
	.align		4
.L_3:
        /*0018*/ 	.byte	0x04, 0x12
        /*001a*/ 	.short	(.L_5 - .L_4)
	.align		4
.L_4:
        /*001c*/ 	.word	index@(matmul_kernel)
        /*0020*/ 	.word	0x00000000
.L_5:


//--------------------- .nv.info.matmul_kernel    --------------------------
	.section	.nv.info.matmul_kernel,"",@"SHT_CUDA_INFO"
	.sectionflags	@""
	.align	4


	//----- nvinfo : EIATTR_CUDA_API_VERSION
	.align		4
        /*0000*/ 	.byte	0x04, 0x37
        /*0002*/ 	.short	(.L_7 - .L_6)
.L_6:
        /*0004*/ 	.word	0x00000081


	//----- nvinfo : EIATTR_KPARAM_INFO
	.align		4
.L_7:
        /*0008*/ 	.byte	0x04, 0x17
        /*000a*/ 	.short	(.L_9 - .L_8)
.L_8:
        /*000c*/ 	.word	0x00000000
        /*0010*/ 	.short	0x000d
        /*0012*/ 	.short	0x0048
        /*0014*/ 	.byte	0x00, 0xf4, 0x21, 0x00


	//----- nvinfo : EIATTR_KPARAM_INFO
	.align		4
.L_9:
        /*0018*/ 	.byte	0x04, 0x17
        /*001a*/ 	.short	(.L_11 - .L_10)
.L_10:
        /*001c*/ 	.word	0x00000000
        /*0020*/ 	.short	0x000c
        /*0022*/ 	.short	0x0040
        /*0024*/ 	.byte	0x00, 0xf4, 0x21, 0x00


	//----- nvinfo : EIATTR_KPARAM_INFO
	.align		4
.L_11:
        /*0028*/ 	.byte	0x04, 0x17
        /*002a*/ 	.short	(.L_13 - .L_12)
.L_12:
        /*002c*/ 	.word	0x00000000
        /*0030*/ 	.short	0x000b
        /*0032*/ 	.short	0x0038
        /*0034*/ 	.byte	0x00, 0xf0, 0x11, 0x00


	//----- nvinfo : EIATTR_KPARAM_INFO
	.align		4
.L_13:
        /*0038*/ 	.byte	0x04, 0x17
        /*003a*/ 	.short	(.L_15 - .L_14)
.L_14:
        /*003c*/ 	.word	0x00000000
        /*0040*/ 	.short	0x000a
        /*0042*/ 	.short	0x0034
        /*0044*/ 	.byte	0x00, 0xf0, 0x11, 0x00


	//----- nvinfo : EIATTR_KPARAM_INFO
	.align		4
.L_15:
        /*0048*/ 	.byte	0x04, 0x17
        /*004a*/ 	.short	(.L_17 - .L_16)
.L_16:
        /*004c*/ 	.word	0x00000000
        /*0050*/ 	.short	0x0009
        /*0052*/ 	.short	0x0030
        /*0054*/ 	.byte	0x00, 0xf0, 0x11, 0x00


	//----- nvinfo : EIATTR_KPARAM_INFO
	.align		4
.L_17:
        /*0058*/ 	.byte	0x04, 0x17
        /*005a*/ 	.short	(.L_19 - .L_18)
.L_18:
        /*005c*/ 	.word	0x00000000
        /*0060*/ 	.short	0x0008
        /*0062*/ 	.short	0x002c
        /*0064*/ 	.byte	0x00, 0xf0, 0x11, 0x00


	//----- nvinfo : EIATTR_KPARAM_INFO
	.align		4
.L_19:
        /*0068*/ 	.byte	0x04, 0x17
        /*006a*/ 	.short	(.L_21 - .L_20)
.L_20:
        /*006c*/ 	.word	0x00000000
        /*0070*/ 	.short	0x0007
        /*0072*/ 	.short	0x0028
        /*0074*/ 	.byte	0x00, 0xf0, 0x11, 0x00


	//----- nvinfo : EIATTR_KPARAM_INFO
	.align		4
.L_21:
        /*0078*/ 	.byte	0x04, 0x17
        /*007a*/ 	.short	(.L_23 - .L_22)
.L_22:
        /*007c*/ 	.word	0x00000000
        /*0080*/ 	.short	0x0006
        /*0082*/ 	.short	0x0024
        /*0084*/ 	.byte	0x00, 0xf0, 0x11, 0x00


	//----- nvinfo : EIATTR_KPARAM_INFO
	.align		4
.L_23:
        /*0088*/ 	.byte	0x04, 0x17
        /*008a*/ 	.short	(.L_25 - .L_24)
.L_24:
        /*008c*/ 	.word	0x00000000
        /*0090*/ 	.short	0x0005
        /*0092*/ 	.short	0x0020
        /*0094*/ 	.byte	0x00, 0xf0, 0x11, 0x00


	//----- nvinfo : EIATTR_KPARAM_INFO
	.align		4
.L_25:
        /*0098*/ 	.byte	0x04, 0x17
        /*009a*/ 	.short	(.L_27 - .L_26)
.L_26:
        /*009c*/ 	.word	0x00000000
        /*00a0*/ 	.short	0x0004
        /*00a2*/ 	.short	0x001c
        /*00a4*/ 	.byte	0x00, 0xf0, 0x11, 0x00


	//----- nvinfo : EIATTR_KPARAM_INFO
	.align		4
.L_27:
        /*00a8*/ 	.byte	0x04, 0x17
        /*00aa*/ 	.short	(.L_29 - .L_28)
.L_28:
        /*00ac*/ 	.word	0x00000000
        /*00b0*/ 	.short	0x0003
        /*00b2*/ 	.short	0x0018
        /*00b4*/ 	.byte	0x00, 0xf0, 0x11, 0x00


	//----- nvinfo : EIATTR_KPARAM_INFO
	.align		4
.L_29:
        /*00b8*/ 	.byte	0x04, 0x17
        /*00ba*/ 	.short	(.L_31 - .L_30)
.L_30:
        /*00bc*/ 	.word	0x00000000
        /*00c0*/ 	.short	0x0002
        /*00c2*/ 	.short	0x0010
        /*00c4*/ 	.byte	0x00, 0xf4, 0x21, 0x00


	//----- nvinfo : EIATTR_KPARAM_INFO
	.align		4
.L_31:
        /*00c8*/ 	.byte	0x04, 0x17
        /*00ca*/ 	.short	(.L_33 - .L_32)
.L_32:
        /*00cc*/ 	.word	0x00000000
        /*00d0*/ 	.short	0x0001
        /*00d2*/ 	.short	0x0008
        /*00d4*/ 	.byte	0x00, 0xf4, 0x21, 0x00


	//----- nvinfo : EIATTR_KPARAM_INFO
	.align		4
.L_33:
        /*00d8*/ 	.byte	0x04, 0x17
        /*00da*/ 	.short	(.L_35 - .L_34)
.L_34:
        /*00dc*/ 	.word	0x00000000
        /*00e0*/ 	.short	0x0000
        /*00e2*/ 	.short	0x0000
        /*00e4*/ 	.byte	0x00, 0xf4, 0x21, 0x00


	//----- nvinfo : EIATTR_SPARSE_MMA_MASK
	.align		4
.L_35:
        /*00e8*/ 	.byte	0x03, 0x50
        /*00ea*/ 	.short	0x0000


	//----- nvinfo : EIATTR_MAXREG_COUNT
	.align		4
        /*00ec*/ 	.byte	0x03, 0x1b
        /*00ee*/ 	.short	0x00ff


	//----- nvinfo : EIATTR_NUM_BARRIERS
	.align		4
        /*00f0*/ 	.byte	0x02, 0x4c
        /*00f2*/ 	.byte	0x01
	.zero		1


	//----- nvinfo : EIATTR_VRC_CTA_INIT_COUNT
	.align		4
        /*00f4*/ 	.byte	0x02, 0x4a
	.zero		1
	.zero		1


	//----- nvinfo : EIATTR_EXIT_INSTR_OFFSETS
	.align		4
        /*00f8*/ 	.byte	0x04, 0x1c
        /*00fa*/ 	.short	(.L_37 - .L_36)


	//   ....[0]....
.L_36:
        /*00fc*/ 	.word	0x000086c0


	//   ....[1]....
        /*0100*/ 	.word	0x000086e0


	//----- nvinfo : EIATTR_REQNTID
	.align		4
.L_37:
        /*0104*/ 	.byte	0x04, 0x10
        /*0106*/ 	.short	(.L_39 - .L_38)
.L_38:
        /*0108*/ 	.word	0x00000100
        /*010c*/ 	.word	0x00000001
        /*0110*/ 	.word	0x00000001


	//----- nvinfo : EIATTR_CBANK_PARAM_SIZE
	.align		4
.L_39:
        /*0114*/ 	.byte	0x03, 0x19
        /*0116*/ 	.short	0x0050


	//----- nvinfo : EIATTR_PARAM_CBANK
	.align		4
        /*0118*/ 	.byte	0x04, 0x0a
        /*011a*/ 	.short	(.L_41 - .L_40)
	.align		4
.L_40:
        /*011c*/ 	.word	index@(.nv.constant0.matmul_kernel)
        /*0120*/ 	.short	0x0380
        /*0122*/ 	.short	0x0050


	//----- nvinfo : EIATTR_SW_WAR
	.align		4
.L_41:
        /*0124*/ 	.byte	0x04, 0x36
        /*0126*/ 	.short	(.L_43 - .L_42)
.L_42:
        /*0128*/ 	.word	0x00000008
.L_43:


//--------------------- .nv.compat                --------------------------
	.section	.nv.compat,"",@"SHT_CUDA_COMPAT_INFO"
	.align	4
        /*0000*/ 	.byte	0x02, 0x02, 0x02, 0x00, 0x02, 0x05, 0x05, 0x00, 0x02, 0x03, 0x00, 0x00, 0x02, 0x06, 0x01, 0x00


//--------------------- .nv.callgraph             --------------------------
	.section	.nv.callgraph,"",@"SHT_CUDA_CALLGRAPH"
	.align	4
	.sectionentsize	8
	.align		4
        /*0000*/ 	.word	0x00000000
	.align		4
        /*0004*/ 	.word	0xffffffff
	.align		4
        /*0008*/ 	.word	0x00000000
	.align		4
        /*000c*/ 	.word	0xfffffffe
	.align		4
        /*0010*/ 	.word	0x00000000
	.align		4
        /*0014*/ 	.word	0xfffffffd
	.align		4
        /*0018*/ 	.word	0x00000000
	.align		4
        /*001c*/ 	.word	0xfffffffc


//--------------------- .text.matmul_kernel       --------------------------
	.section	.text.matmul_kernel,"ax",@progbits
	.align	128
        .global         matmul_kernel
        .type           matmul_kernel,@function
        .size           matmul_kernel,(.L_x_4 - matmul_kernel)
        .other          matmul_kernel,@"STO_CUDA_ENTRY STV_DEFAULT"
matmul_kernel:
.text.matmul_kernel:
[----:B------:R-:W0:Y:S08]  /*0000*/  LDC R1, c[0x0][0x37c] ;  /* 0x0000df00ff017b82 */ /* 0x000e300000000800 */
[----:B------:R-:W1:Y:S01]  /*0010*/  LDC.64 R46, c[0x0][0x398] ;  /* 0x0000e600ff2e7b82 */ /* 0x000e620000000a00 */
[----:B------:R-:W2:Y:S01]  /*0020*/  S2R R5, SR_CTAID.X ;  /* 0x0000000000057919 */ /* 0x000ea20000002500 */
[----:B------:R-:W3:Y:S01]  /*0030*/  LDCU UR5, c[0x0][0x3a0] ;  /* 0x00007400ff0577ac */ /* 0x000ee20008000800 */
[----:B------:R-:W-:Y:S01]  /*0040*/  UMOV UR4, 0x400 ;  /* 0x0000040000047882 */ /* 0x000fe20000000000 */
[----:B------:R-:W4:Y:S04]  /*0050*/  LDCU.64 UR6, c[0x0][0x358] ;  /* 0x00006b00ff0677ac */ /* 0x000f280008000a00 */
[----:B------:R-:W5:Y:S01]  /*0060*/  S2UR UR8, SR_CgaCtaId ;  /* 0x00000000000879c3 */ /* 0x000f620000008800 */
[----:B------:R-:W0:Y:S01]  /*0070*/  LDCU UR17, c[0x0][0x3a0] ;  /* 0x00007400ff1177ac */ /* 0x000e220008000800 */
[----:B---3--:R-:W-:Y:S01]  /*0080*/  UIADD3 UR5, UPT, UPT, UR5, 0x7f, URZ ;  /* 0x0000007f05057890 */ /* 0x008fe2000fffe0ff */
[----:B-1----:R-:W-:-:S03]  /*0090*/  VIADD R0, R47, 0x7f ;  /* 0x0000007f2f007836 */ /* 0x002fc60000000000 */
[----:B------:R-:W-:Y:S02]  /*00a0*/  UISETP.GT.AND UP0, UPT, UR5, 0x7f, UPT ;  /* 0x0000007f0500788c */ /* 0x000fe4000bf04270 */
[----:B------:R-:W-:Y:S01]  /*00b0*/  SHF.R.S32.HI R3, RZ, 0x1f, R0 ;  /* 0x0000001fff037819 */ /* 0x000fe20000011400 */
[----:B-----5:R-:W-:-:S03]  /*00c0*/  ULEA UR4, UR8, UR4, 0x18 ;  /* 0x0000000408047291 */ /* 0x020fc6000f8ec0ff */
[----:B------:R-:W-:Y:S02]  /*00d0*/  LEA.HI R3, R3, R0, RZ, 0x7 ;  /* 0x0000000003037211 */ /* 0x000fe400078f38ff */
[----:B--2---:R-:W-:Y:S02]  /*00e0*/  IABS R8, R5 ;  /* 0x0000000500087213 */ /* 0x004fe40000000000 */
[----:B------:R-:W-:-:S05]  /*00f0*/  SHF.R.S32.HI R3, RZ, 0x7, R3 ;  /* 0x00000007ff037819 */ /* 0x000fca0000011403 */
[----:B------:R-:W-:-:S05]  /*0100*/  IMAD.SHL.U32 R4, R3, 0x8, RZ ;  /* 0x0000000803047824 */ /* 0x000fca00078e00ff */
[-C--:B------:R-:W-:Y:S02]  /*0110*/  IABS R7, R4.reuse ;  /* 0x0000000400077213 */ /* 0x080fe40000000000 */
[----:B------:R-:W-:Y:S02]  /*0120*/  IABS R10, R4 ;  /* 0x00000004000a7213 */ /* 0x000fe40000000000 */
[----:B------:R-:W1:Y:S08]  /*0130*/  I2F.RP R0, R7 ;  /* 0x0000000700007306 */ /* 0x000e700000209400 */
[----:B-1----:R-:W1:Y:S02]  /*0140*/  MUFU.RCP R0, R0 ;  /* 0x0000000000007308 */ /* 0x002e640000001000 */
[----:B-1----:R-:W-:-:S02]  /*0150*/  VIADD R2, R0, 0xffffffe ;  /* 0x0ffffffe00027836 */ /* 0x002fc40000000000 */
[----:B------:R-:W-:-:S04]  /*0160*/  IMAD.MOV R0, RZ, RZ, -R10 ;  /* 0x000000ffff007224 */ /* 0x000fc800078e0a0a */
[----:B------:R1:W2:Y:S02]  /*0170*/  F2I.FTZ.U32.TRUNC.NTZ R3, R2 ;  /* 0x0000000200037305 */ /* 0x0002a4000021f000 */
[----:B-1----:R-:W-:Y:S02]  /*0180*/  IMAD.MOV.U32 R2, RZ, RZ, RZ ;  /* 0x000000ffff027224 */ /* 0x002fe400078e00ff */
[----:B--2---:R-:W-:-:S04]  /*0190*/  IMAD.MOV R6, RZ, RZ, -R3 ;  /* 0x000000ffff067224 */ /* 0x004fc800078e0a03 */
[----:B------:R-:W-:Y:S02]  /*01a0*/  IMAD R9, R6, R7, RZ ;  /* 0x0000000706097224 */ /* 0x000fe400078e02ff */
[----:B------:R-:W-:Y:S02]  /*01b0*/  IMAD.MOV.U32 R6, RZ, RZ, R8 ;  /* 0x000000ffff067224 */ /* 0x000fe400078e0008 */
[----:B------:R-:W-:-:S06]  /*01c0*/  IMAD.HI.U32 R3, R3, R9, R2 ;  /* 0x0000000903037227 */ /* 0x000fcc00078e0002 */
[----:B------:R-:W-:-:S04]  /*01d0*/  IMAD.HI.U32 R3, R3, R6, RZ ;  /* 0x0000000603037227 */ /* 0x000fc800078e00ff */
[----:B------:R-:W-:-:S05]  /*01e0*/  IMAD R0, R3, R0, R6 ;  /* 0x0000000003007224 */ /* 0x000fca00078e0206 */
[----:B------:R-:W-:-:S13]  /*01f0*/  ISETP.GT.U32.AND P1, PT, R7, R0, PT ;  /* 0x000000000700720c */ /* 0x000fda0003f24070 */
[----:B------:R-:W-:Y:S02]  /*0200*/  @!P1 IMAD.IADD R0, R0, 0x1, -R7 ;  /* 0x0000000100009824 */ /* 0x000fe400078e0a07 */
[----:B------:R-:W-:Y:S01]  /*0210*/  @!P1 VIADD R3, R3, 0x1 ;  /* 0x0000000103039836 */ /* 0x000fe20000000000 */
[----:B------:R-:W-:Y:S02]  /*0220*/  ISETP.NE.AND P1, PT, R4, RZ, PT ;  /* 0x000000ff0400720c */ /* 0x000fe40003f25270 */
[----:B------:R-:W-:Y:S02]  /*0230*/  ISETP.GE.U32.AND P0, PT, R0, R7, PT ;  /* 0x000000070000720c */ /* 0x000fe40003f06070 */
[----:B------:R-:W-:-:S04]  /*0240*/  LOP3.LUT R0, R5, R4, RZ, 0x3c, !PT ;  /* 0x0000000405007212 */ /* 0x000fc800078e3cff */
[----:B------:R-:W-:Y:S01]  /*0250*/  ISETP.GE.AND P2, PT, R0, RZ, PT ;  /* 0x000000ff0000720c */ /* 0x000fe20003f46270 */
[----:B------:R-:W-:-:S06]  /*0260*/  VIADD R0, R46, 0xf ;  /* 0x0000000f2e007836 */ /* 0x000fcc0000000000 */
[----:B------:R-:W-:-:S04]  /*0270*/  @P0 VIADD R3, R3, 0x1 ;  /* 0x0000000103030836 */ /* 0x000fc80000000000 */
[----:B------:R-:W-:Y:S01]  /*0280*/  IMAD.MOV.U32 R2, RZ, RZ, R3 ;  /* 0x000000ffff027224 */ /* 0x000fe200078e0003 */
[----:B------:R-:W-:-:S03]  /*0290*/  SHF.R.S32.HI R3, RZ, 0x1f, R0 ;  /* 0x0000001fff037819 */ /* 0x000fc60000011400 */
[----:B------:R-:W-:Y:S01]  /*02a0*/  @!P2 IMAD.MOV R2, RZ, RZ, -R2 ;  /* 0x000000ffff02a224 */ /* 0x000fe200078e0a02 */
[----:B------:R-:W-:Y:S02]  /*02b0*/  @!P1 LOP3.LUT R2, RZ, R4, RZ, 0x33, !PT ;  /* 0x00000004ff029212 */ /* 0x000fe400078e33ff */
[----:B------:R-:W-:-:S03]  /*02c0*/  LEA.HI R3, R3, R0, RZ, 0x4 ;  /* 0x0000000003037211 */ /* 0x000fc600078f20ff */
[----:B------:R-:W-:Y:S02]  /*02d0*/  IMAD.SHL.U32 R6, R2, 0x8, RZ ;  /* 0x0000000802067824 */ /* 0x000fe400078e00ff */
[----:B------:R-:W-:-:S03]  /*02e0*/  IMAD.MOV R2, RZ, RZ, -R2 ;  /* 0x000000ffff027224 */ /* 0x000fc600078e0a02 */
[----:B------:R-:W-:Y:S01]  /*02f0*/  LEA.HI.SX32 R3, R3, -R6, 0x1c ;  /* 0x8000000603037211 */ /* 0x000fe200078fe2ff */
[----:B------:R-:W-:-:S03]  /*0300*/  IMAD R8, R4, R2, R5 ;  /* 0x0000000204087224 */ /* 0x000fc600078e0205 */
[----:B------:R-:W-:-:S04]  /*0310*/  VIMNMX R11, PT, PT, R3, 0x8, PT ;  /* 0x00000008030b7848 */ /* 0x000fc80003fe0100 */
[-C--:B------:R-:W-:Y:S02]  /*0320*/  IABS R7, R11.reuse ;  /* 0x0000000b00077213 */ /* 0x080fe40000000000 */
[----:B------:R-:W-:Y:S02]  /*0330*/  IABS R4, R11 ;  /* 0x0000000b00047213 */ /* 0x000fe40000000000 */
[----:B------:R-:W1:Y:S08]  /*0340*/  I2F.RP R0, R7 ;  /* 0x0000000700007306 */ /* 0x000e700000209400 */
[----:B-1----:R-:W1:Y:S02]  /*0350*/  MUFU.RCP R0, R0 ;  /* 0x0000000000007308 */ /* 0x002e640000001000 */
[----:B-1----:R-:W-:-:S02]  /*0360*/  VIADD R3, R0, 0xffffffe ;  /* 0x0ffffffe00037836 */ /* 0x002fc40000000000 */
[----:B------:R-:W-:Y:S02]  /*0370*/  IMAD.MOV R0, RZ, RZ, -R4 ;  /* 0x000000ffff007224 */ /* 0x000fe400078e0a04 */
[----:B------:R-:W1:Y:S02]  /*0380*/  S2R R4, SR_TID.X ;  /* 0x0000000000047919 */ /* 0x000e640000002100 */
[----:B------:R-:W2:Y:S02]  /*0390*/  F2I.FTZ.U32.TRUNC.NTZ R3, R3 ;  /* 0x0000000300037305 */ /* 0x000ea4000021f000 */
[----:B--2---:R-:W-:-:S04]  /*03a0*/  IMAD.MOV R9, RZ, RZ, -R3 ;  /* 0x000000ffff097224 */ /* 0x004fc800078e0a03 */
[----:B------:R-:W-:Y:S01]  /*03b0*/  IMAD.MOV.U32 R2, RZ, RZ, R9 ;  /* 0x000000ffff027224 */ /* 0x000fe200078e0009 */
[----:B------:R-:W-:-:S03]  /*03c0*/  IABS R9, R8 ;  /* 0x0000000800097213 */ /* 0x000fc60000000000 */
[----:B------:R-:W-:Y:S02]  /*03d0*/  IMAD R5, R2, R7, RZ ;  /* 0x0000000702057224 */ /* 0x000fe400078e02ff */
[----:B------:R-:W-:-:S04]  /*03e0*/  IMAD.MOV.U32 R2, RZ, RZ, RZ ;  /* 0x000000ffff027224 */ /* 0x000fc800078e00ff */
[----:B------:R-:W-:Y:S01]  /*03f0*/  IMAD.HI.U32 R2, R3, R5, R2 ;  /* 0x0000000503027227 */ /* 0x000fe200078e0002 */
[----:B-1----:R-:W-:Y:S02]  /*0400*/  SHF.R.U32.HI R106, RZ, 0x4, R4 ;  /* 0x00000004ff6a7819 */ /* 0x002fe40000011604 */
[----:B------:R-:W-:Y:S02]  /*0410*/  LOP3.LUT R3, R4, 0xf, RZ, 0xc0, !PT ;  /* 0x0000000f04037812 */ /* 0x000fe400078ec0ff */
[----:B------:R-:W-:Y:S01]  /*0420*/  SGXT.U32 R106, R106, 0x4 ;  /* 0x000000046a6a781a */ /* 0x000fe20000000000 */
[----:B------:R-:W-:Y:S01]  /*0430*/  IMAD.HI.U32 R2, R2, R9, RZ ;  /* 0x0000000902027227 */ /* 0x000fe200078e00ff */
[C---:B------:R-:W-:Y:S02]  /*0440*/  LEA.HI R104, R4.reuse, 0x30, RZ, 0x1c ;  /* 0x0000003004687811 */ /* 0x040fe400078fe0ff */
[----:B------:R-:W-:Y:S01]  /*0450*/  LEA.HI R102, R4, 0x70, RZ, 0x1c ;  /* 0x0000007004667811 */ /* 0x000fe200078fe0ff */
[----:B------:R-:W-:Y:S01]  /*0460*/  IMAD R0, R2, R0, R9 ;  /* 0x0000000002007224 */ /* 0x000fe200078e0209 */
[----:B------:R-:W-:-:S02]  /*0470*/  LOP3.LUT R36, R106, 0x10, RZ, 0xfc, !PT ;  /* 0x000000106a247812 */ /* 0x000fc400078efcff */
[C---:B------:R-:W-:Y:S02]  /*0480*/  LOP3.LUT R38, R106.reuse, 0x20, RZ, 0xfc, !PT ;  /* 0x000000206a267812 */ /* 0x040fe400078efcff */
[----:B------:R-:W-:Y:S02]  /*0490*/  ISETP.GT.U32.AND P1, PT, R7, R0, PT ;  /* 0x000000000700720c */ /* 0x000fe40003f24070 */
[C---:B------:R-:W-:Y:S02]  /*04a0*/  LOP3.LUT R40, R106.reuse, 0x40, RZ, 0xfc, !PT ;  /* 0x000000406a287812 */ /* 0x040fe400078efcff */
[C---:B------:R-:W-:Y:S02]  /*04b0*/  LOP3.LUT R110, R106.reuse, 0x50, RZ, 0xfc, !PT ;  /* 0x000000506a6e7812 */ /* 0x040fe400078efcff */
[----:B------:R-:W-:-:S07]  /*04c0*/  LOP3.LUT R108, R106, 0x60, RZ, 0xfc, !PT ;  /* 0x000000606a6c7812 */ /* 0x000fce00078efcff */
[----:B------:R-:W-:Y:S02]  /*04d0*/  @!P1 IMAD.IADD R0, R0, 0x1, -R7 ;  /* 0x0000000100009824 */ /* 0x000fe400078e0a07 */
[----:B------:R-:W-:Y:S01]  /*04e0*/  @!P1 VIADD R2, R2, 0x1 ;  /* 0x0000000102029836 */ /* 0x000fe20000000000 */
[----:B------:R-:W-:Y:S02]  /*04f0*/  ISETP.NE.AND P1, PT, R11, RZ, PT ;  /* 0x000000ff0b00720c */ /* 0x000fe40003f25270 */
[----:B------:R-:W-:Y:S02]  /*0500*/  ISETP.GE.U32.AND P0, PT, R0, R7, PT ;  /* 0x000000070000720c */ /* 0x000fe40003f06070 */
[----:B------:R-:W-:-:S04]  /*0510*/  LOP3.LUT R0, R8, R11, RZ, 0x3c, !PT ;  /* 0x0000000b08007212 */ /* 0x000fc800078e3cff */
[----:B------:R-:W-:-:S07]  /*0520*/  ISETP.GE.AND P2, PT, R0, RZ, PT ;  /* 0x000000ff0000720c */ /* 0x000fce0003f46270 */
[----:B------:R-:W-:-:S06]  /*0530*/  @P0 VIADD R2, R2, 0x1 ;  /* 0x0000000102020836 */ /* 0x000fcc0000000000 */
[----:B------:R-:W-:Y:S01]  /*0540*/  @!P2 IMAD.MOV R2, RZ, RZ, -R2 ;  /* 0x000000ffff02a224 */ /* 0x000fe200078e0a02 */
[----:B------:R-:W-:-:S05]  /*0550*/  @!P1 LOP3.LUT R2, RZ, R11, RZ, 0x33, !PT ;  /* 0x0000000bff029212 */ /* 0x000fca00078e33ff */
[----:B------:R-:W-:Y:S02]  /*0560*/  IMAD.MOV R0, RZ, RZ, -R2 ;  /* 0x000000ffff007224 */ /* 0x000fe400078e0a02 */
[----:B------:R-:W-:Y:S02]  /*0570*/  IMAD.SHL.U32 R2, R2, 0x80, RZ ;  /* 0x0000008002027824 */ /* 0x000fe400078e00ff */
[----:B------:R-:W-:-:S04]  /*0580*/  IMAD R0, R11, R0, R8 ;  /* 0x000000000b007224 */ /* 0x000fc800078e0208 */
[----:B------:R-:W-:-:S04]  /*0590*/  IMAD.IADD R0, R6, 0x1, R0 ;  /* 0x0000000106007824 */ /* 0x000fc800078e0200 */
[----:B------:R-:W-:Y:S01]  /*05a0*/  IMAD R0, R0, 0x10, R3 ;  /* 0x0000001000007824 */ /* 0x000fe200078e0203 */
[----:B------:R-:W-:Y:S01]  /*05b0*/  LOP3.LUT R3, R4, 0x80, RZ, 0xc0, !PT ;  /* 0x0000008004037812 */ /* 0x000fe200078ec0ff */
[----:B0---4-:R-:W-:Y:S06]  /*05c0*/  BRA.U UP0, `(.L_x_0) ;  /* 0x00000001001c7547 */ /* 0x011fec000b800000 */
[C---:B------:R-:W-:Y:S01]  /*05d0*/  IMAD.SHL.U32 R3, R4.reuse, 0x20, RZ ;  /* 0x0000002004037824 */ /* 0x040fe200078e00ff */
[----:B------:R-:W-:Y:S01]  /*05e0*/  CS2R R6, SRZ ;  /* 0x0000000000067805 */ /* 0x000fe2000001ff00 */
[----:B------:R-:W-:Y:S01]  /*05f0*/  IMAD.SHL.U32 R32, R4, 0x40, RZ ;  /* 0x0000004004207824 */ /* 0x000fe200078e00ff */
[----:B------:R-:W-:Y:S02]  /*0600*/  CS2R R4, SRZ ;  /* 0x0000000000047805 */ /* 0x000fe4000001ff00 */
[----:B------:R-:W-:Y:S02]  /*0610*/  CS2R R8, SRZ ;  /* 0x0000000000087805 */ /* 0x000fe4000001ff00 */
[----:B------:R-:W-:Y:S01]  /*0620*/  CS2R R10, SRZ ;  /* 0x00000000000a7805 */ /* 0x000fe2000001ff00 */
[----:B------:R-:W-:Y:S06]  /*0630*/  BRA `(.L_x_1) ;  /* 0x0000007800787947 */ /* 0x000fec0003800000 */
.L_x_0:
[----:B------:R-:W-:Y:S01]  /*0640*/  IABS R13, R46 ;  /* 0x0000002e000d7213 */ /* 0x000fe20000000000 */
[----:B------:R-:W0:Y:S01]  /*0650*/  LDCU UR43, c[0x0][0x3b0] ;  /* 0x00007600ff2b77ac */ /* 0x000e220008000800 */
[----:B------:R-:W-:Y:S02]  /*0660*/  IABS R5, R47 ;  /* 0x0000002f00057213 */ /* 0x000fe40000000000 */
[----:B------:R-:W1:Y:S01]  /*0670*/  I2F.RP R11, R13 ;  /* 0x0000000d000b7306 */ /* 0x000e620000209400 */
[----:B------:R-:W2:Y:S01]  /*0680*/  LDCU.128 UR8, c[0x0][0x380] ;  /* 0x00007000ff0877ac */ /* 0x000ea20008000c00 */
[----:B------:R-:W3:Y:S06]  /*0690*/  LDCU UR18, c[0x0][0x3a4] ;  /* 0x00007480ff1277ac */ /* 0x000eec0008000800 */
[----:B------:R-:W4:Y:S01]  /*06a0*/  I2F.RP R10, R5 ;  /* 0x00000005000a7306 */ /* 0x000f220000209400 */
[----:B------:R-:W5:Y:S01]  /*06b0*/  LDCU UR76, c[0x0][0x3ac] ;  /* 0x00007580ff4c77ac */ /* 0x000f620008000800 */
[----:B------:R-:W0:Y:S06]  /*06c0*/  LDCU UR75, c[0x0][0x3a8] ;  /* 0x00007500ff4b77ac */ /* 0x000e2c0008000800 */
[----:B-1----:R-:W1:Y:S01]  /*06d0*/  MUFU.RCP R11, R11 ;  /* 0x0000000b000b7308 */ /* 0x002e620000001000 */
[----:B------:R-:W-:-:S04]  /*06e0*/  USHF.R.S32.HI UR77, URZ, 0x1f, UR5 ;  /* 0x0000001fff4d7899 */ /* 0x000fc80008011405 */
[----:B------:R-:W-:-:S03]  /*06f0*/  ULEA.HI UR5, UR77, UR5, URZ, 0x7 ;  /* 0x000000054d057291 */ /* 0x000fc6000f8f38ff */
[----:B----4-:R-:W4:Y:S01]  /*0700*/  MUFU.RCP R10, R10 ;  /* 0x0000000a000a7308 */ /* 0x010f220000001000 */
[----:B------:R-:W-:Y:S01]  /*0710*/  USHF.R.S32.HI UR5, URZ, 0x7, UR5 ;  /* 0x00000007ff057899 */ /* 0x000fe20008011405 */
[----:B0-----:R-:W-:Y:S01]  /*0720*/  IMAD R102, R102, UR75, RZ ;  /* 0x0000004b66667c24 */ /* 0x001fe2000f8e02ff */
[----:B------:R-:W-:Y:S01]  /*0730*/  USHF.L.U32 UR77, UR75, 0x7, URZ ;  /* 0x000000074b4d7899 */ /* 0x000fe200080006ff */
[----:B-1----:R-:W-:Y:S02]  /*0740*/  VIADD R6, R11, 0xffffffe ;  /* 0x0ffffffe0b067836 */ /* 0x002fe40000000000 */
[----:B------:R-:W-:Y:S02]  /*0750*/  IMAD R104, R104, UR75, RZ ;  /* 0x0000004b68687c24 */ /* 0x000fe4000f8e02ff */
[----:B------:R0:W1:Y:S01]  /*0760*/  F2I.FTZ.U32.TRUNC.NTZ R7, R6 ;  /* 0x0000000600077305 */ /* 0x000062000021f000 */
[----:B------:R-:W-:Y:S02]  /*0770*/  IMAD R106, R106, UR75, RZ ;  /* 0x0000004b6a6a7c24 */ /* 0x000fe4000f8e02ff */
[----:B------:R-:W-:-:S02]  /*0780*/  IMAD R108, R108, UR75, RZ ;  /* 0x0000004b6c6c7c24 */ /* 0x000fc4000f8e02ff */
[----:B----4-:R-:W-:Y:S02]  /*0790*/  VIADD R8, R10, 0xffffffe ;  /* 0x0ffffffe0a087836 */ /* 0x010fe40000000000 */
[----:B------:R-:W-:Y:S02]  /*07a0*/  IMAD R110, R110, UR75, RZ ;  /* 0x0000004b6e6e7c24 */ /* 0x000fe4000f8e02ff */
[----:B------:R4:W2:Y:S01]  /*07b0*/  F2I.FTZ.U32.TRUNC.NTZ R9, R8 ;  /* 0x0000000800097305 */ /* 0x0008a2000021f000 */
[----:B0-----:R-:W-:Y:S02]  /*07c0*/  IMAD.MOV.U32 R6, RZ, RZ, RZ ;  /* 0x000000ffff067224 */ /* 0x001fe400078e00ff */
[----:B------:R-:W-:Y:S02]  /*07d0*/  IMAD R40, R40, UR75, RZ ;  /* 0x0000004b28287c24 */ /* 0x000fe4000f8e02ff */
[----:B------:R-:W-:Y:S02]  /*07e0*/  IMAD R38, R38, UR75, RZ ;  /* 0x0000004b26267c24 */ /* 0x000fe4000f8e02ff */
[----:B-1----:R-:W-:-:S02]  /*07f0*/  IMAD.MOV R12, RZ, RZ, -R7 ;  /* 0x000000ffff0c7224 */ /* 0x002fc400078e0a07 */
[----:B----4-:R-:W-:Y:S02]  /*0800*/  IMAD.MOV.U32 R8, RZ, RZ, RZ ;  /* 0x000000ffff087224 */ /* 0x010fe400078e00ff */
[----:B------:R-:W-:Y:S01]  /*0810*/  IMAD R15, R12, R13, RZ ;  /* 0x0000000d0c0f7224 */ /* 0x000fe200078e02ff */
[----:B------:R-:W-:Y:S01]  /*0820*/  IABS R12, R0 ;  /* 0x00000000000c7213 */ /* 0x000fe20000000000 */
[----:B------:R-:W-:Y:S01]  /*0830*/  IMAD R36, R36, UR75, RZ ;  /* 0x0000004b24247c24 */ /* 0x000fe2000f8e02ff */
[----:B-----5:R-:W-:Y:S01]  /*0840*/  USHF.L.U32 UR75, UR76, 0x7, URZ ;  /* 0x000000074c4b7899 */ /* 0x020fe200080006ff */
[----:B------:R-:W-:Y:S01]  /*0850*/  IMAD.HI.U32 R7, R7, R15, R6 ;  /* 0x0000000f07077227 */ /* 0x000fe200078e0006 */
[----:B------:R-:W-:-:S03]  /*0860*/  LEA.HI R6, R3, R2, RZ, 0x19 ;  /* 0x0000000203067211 */ /* 0x000fc600078fc8ff */
[----:B--2---:R-:W-:Y:S01]  /*0870*/  IMAD.MOV R10, RZ, RZ, -R9 ;  /* 0x000000ffff0a7224 */ /* 0x004fe200078e0a09 */
[----:B------:R-:W-:Y:S01]  /*0880*/  IABS R82, R6 ;  /* 0x0000000600527213 */ /* 0x000fe20000000000 */
[----:B------:R-:W-:-:S04]  /*0890*/  IMAD.HI.U32 R7, R7, R12, RZ ;  /* 0x0000000c07077227 */ /* 0x000fc800078e00ff */
[----:B------:R-:W-:Y:S02]  /*08a0*/  IMAD.MOV R3, RZ, RZ, -R7 ;  /* 0x000000ffff037224 */ /* 0x000fe400078e0a07 */
[----:B------:R-:W-:Y:S02]  /*08b0*/  VIADD R11, R6, 0x7e ;  /* 0x0000007e060b7836 */ /* 0x000fe40000000000 */
[----:B------:R-:W-:Y:S02]  /*08c0*/  IMAD R7, R10, R5, RZ ;  /* 0x000000050a077224 */ /* 0x000fe400078e02ff */
[----:B------:R-:W-:Y:S01]  /*08d0*/  IMAD R12, R13, R3, R12 ;  /* 0x000000030d0c7224 */ /* 0x000fe200078e020c */
[----:B------:R-:W-:Y:S01]  /*08e0*/  IABS R10, R11 ;  /* 0x0000000b000a7213 */ /* 0x000fe20000000000 */
[----:B------:R-:W-:Y:S01]  /*08f0*/  IMAD.HI.U32 R7, R9, R7, R8 ;  /* 0x0000000709077227 */ /* 0x000fe200078e0008 */
[----:B------:R-:W-:Y:S02]  /*0900*/  ISETP.GE.AND P4, PT, R11, RZ, PT ;  /* 0x000000ff0b00720c */ /* 0x000fe40003f86270 */
[----:B------:R-:W-:Y:S01]  /*0910*/  ISETP.GT.U32.AND P0, PT, R13, R12, PT ;  /* 0x0000000c0d00720c */ /* 0x000fe20003f04070 */
[----:B------:R-:W-:-:S02]  /*0920*/  VIADD R15, R6, 0x7c ;  /* 0x0000007c060f7836 */ /* 0x000fc40000000000 */
[----:B------:R-:W-:-:S03]  /*0930*/  IMAD.HI.U32 R3, R7, R10, RZ ;  /* 0x0000000a07037227 */ /* 0x000fc600078e00ff */
[----:B------:R-:W-:Y:S01]  /*0940*/  IABS R14, R15 ;  /* 0x0000000f000e7213 */ /* 0x000fe20000000000 */
[----:B------:R-:W-:Y:S02]  /*0950*/  IMAD.MOV R3, RZ, RZ, -R3 ;  /* 0x000000ffff037224 */ /* 0x000fe400078e0a03 */
[----:B------:R-:W-:Y:S02]  /*0960*/  VIADD R17, R6, 0x7a ;  /* 0x0000007a06117836 */ /* 0x000fe40000000000 */
[----:B------:R-:W-:Y:S02]  /*0970*/  IMAD R10, R5, R3, R10 ;  /* 0x00000003050a7224 */ /* 0x000fe400078e020a */
[----:B------:R-:W-:Y:S01]  /*0980*/  IMAD.HI.U32 R8, R7, R14, RZ ;  /* 0x0000000e07087227 */ /* 0x000fe200078e00ff */
[----:B------:R-:W-:Y:S02]  /*0990*/  IABS R16, R17 ;  /* 0x0000001100107213 */ /* 0x000fe40000000000 */
[----:B------:R-:W-:Y:S01]  /*09a0*/  ISETP.GT.U32.AND P1, PT, R5, R10, PT ;  /* 0x0000000a0500720c */ /* 0x000fe20003f24070 */
[----:B------:R-:W-:-:S02]  /*09b0*/  IMAD.MOV R8, RZ, RZ, -R8 ;  /* 0x000000ffff087224 */ /* 0x000fc400078e0a08 */
[----:B------:R-:W-:Y:S02]  /*09c0*/  VIADD R18, R6, 0x78 ;  /* 0x0000007806127836 */ /* 0x000fe40000000000 */
[----:B------:R-:W-:Y:S02]  /*09d0*/  IMAD R8, R5, R8, R14 ;  /* 0x0000000805087224 */ /* 0x000fe400078e020e */
[----:B------:R-:W-:Y:S01]  /*09e0*/  IMAD.HI.U32 R3, R7, R16, RZ ;  /* 0x0000001007037227 */ /* 0x000fe200078e00ff */
[----:B------:R-:W-:Y:S02]  /*09f0*/  IABS R14, R18 ;  /* 0x00000012000e7213 */ /* 0x000fe40000000000 */
[----:B------:R-:W-:Y:S01]  /*0a00*/  ISETP.GT.U32.AND P2, PT, R5, R8, PT ;  /* 0x000000080500720c */ /* 0x000fe20003f44070 */
[----:B------:R-:W-:Y:S02]  /*0a10*/  IMAD.MOV R3, RZ, RZ, -R3 ;  /* 0x000000ffff037224 */ /* 0x000fe400078e0a03 */
[----:B------:R-:W-:-:S02]  /*0a20*/  @!P1 IMAD.IADD R10, R10, 0x1, -R5 ;  /* 0x000000010a0a9824 */ /* 0x000fc400078e0a05 */
[----:B------:R-:W-:-:S03]  /*0a30*/  IMAD.HI.U32 R9, R7, R14, RZ ;  /* 0x0000000e07097227 */ /* 0x000fc600078e00ff */
[C---:B------:R-:W-:Y:S01]  /*0a40*/  ISETP.GT.U32.AND P6, PT, R5.reuse, R10, PT ;  /* 0x0000000a0500720c */ /* 0x040fe20003fc4070 */
[C---:B------:R-:W-:Y:S02]  /*0a50*/  IMAD R11, R5.reuse, R3, R16 ;  /* 0x00000003050b7224 */ /* 0x040fe400078e0210 */
[----:B------:R-:W-:Y:S02]  /*0a60*/  IMAD.MOV R9, RZ, RZ, -R9 ;  /* 0x000000ffff097224 */ /* 0x000fe400078e0a09 */
[----:B------:R-:W-:Y:S01]  /*0a70*/  @!P0 IMAD.IADD R12, R12, 0x1, -R13 ;  /* 0x000000010c0c8824 */ /* 0x000fe200078e0a0d */
[C---:B------:R-:W-:Y:S01]  /*0a80*/  ISETP.GT.U32.AND P1, PT, R5.reuse, R11, PT ;  /* 0x0000000b0500720c */ /* 0x040fe20003f24070 */
[----:B------:R-:W-:Y:S01]  /*0a90*/  IMAD R9, R5, R9, R14 ;  /* 0x0000000905097224 */ /* 0x000fe200078e020e */
[----:B------:R-:W-:Y:S01]  /*0aa0*/  ISETP.GE.AND P0, PT, R0, RZ, PT ;  /* 0x000000ff0000720c */ /* 0x000fe20003f06270 */
[----:B------:R-:W-:Y:S01]  /*0ab0*/  VIADD R19, R6, 0x76 ;  /* 0x0000007606137836 */ /* 0x000fe20000000000 */
[----:B------:R-:W-:Y:S01]  /*0ac0*/  ISETP.GT.U32.AND P3, PT, R13, R12, PT ;  /* 0x0000000c0d00720c */ /* 0x000fe20003f64070 */
[--C-:B------:R-:W-:Y:S01]  /*0ad0*/  @!P2 IMAD.IADD R8, R8, 0x1, -R5.reuse ;  /* 0x000000010808a824 */ /* 0x100fe200078e0a05 */
[----:B------:R-:W-:Y:S01]  /*0ae0*/  ISETP.GE.AND P2, PT, R17, RZ, PT ;  /* 0x000000ff1100720c */ /* 0x000fe20003f46270 */
[--C-:B------:R-:W-:Y:S01]  /*0af0*/  @!P6 IMAD.IADD R10, R10, 0x1, -R5.reuse ;  /* 0x000000010a0ae824 */ /* 0x100fe200078e0a05 */
[C---:B------:R-:W-:Y:S01]  /*0b00*/  ISETP.GT.U32.AND P6, PT, R5.reuse, R9, PT ;  /* 0x000000090500720c */ /* 0x040fe20003fc4070 */
[C---:B------:R-:W-:Y:S01]  /*0b10*/  VIADD R17, R6.reuse, 0x74 ;  /* 0x0000007406117836 */ /* 0x040fe20000000000 */
[----:B------:R-:W-:Y:S01]  /*0b20*/  IABS R16, R19 ;  /* 0x0000001300107213 */ /* 0x000fe20000000000 */
[C---:B------:R-:W-:Y:S01]  /*0b30*/  VIADD R23, R6.reuse, 0x6e ;  /* 0x0000006e06177836 */ /* 0x040fe20000000000 */
[----:B------:R-:W-:Y:S01]  /*0b40*/  ISETP.GT.U32.AND P5, PT, R5, R8, PT ;  /* 0x000000080500720c */ /* 0x000fe20003fa4070 */
[----:B------:R-:W-:Y:S01]  /*0b50*/  @!P1 IMAD.IADD R11, R11, 0x1, -R5 ;  /* 0x000000010b0b9824 */ /* 0x000fe200078e0a05 */
[----:B------:R-:W-:Y:S01]  /*0b60*/  IABS R14, R17 ;  /* 0x00000011000e7213 */ /* 0x000fe20000000000 */
[----:B------:R-:W-:Y:S01]  /*0b70*/  VIADD R21, R6, 0x70 ;  /* 0x0000007006157836 */ /* 0x000fe20000000000 */
[----:B------:R-:W-:Y:S01]  /*0b80*/  IABS R22, R23 ;  /* 0x0000001700167213 */ /* 0x000fe20000000000 */
[----:B------:R-:W-:Y:S01]  /*0b90*/  @!P3 IMAD.IADD R12, R12, 0x1, -R13 ;  /* 0x000000010c0cb824 */ /* 0x000fe200078e0a0d */
[----:B------:R-:W-:Y:S01]  /*0ba0*/  ISETP.GT.U32.AND P1, PT, R5, R11, PT ;  /* 0x0000000b0500720c */ /* 0x000fe20003f24070 */
[----:B------:R-:W-:Y:S01]  /*0bb0*/  IMAD.HI.U32 R13, R7, R14, RZ ;  /* 0x0000000e070d7227 */ /* 0x000fe200078e00ff */
[----:B------:R-:W-:-:S02]  /*0bc0*/  ISETP.NE.AND P3, PT, R46, RZ, PT ;  /* 0x000000ff2e00720c */ /* 0x000fc40003f65270 */
[----:B------:R-:W-:Y:S01]  /*0bd0*/  IABS R20, R21 ;  /* 0x0000001500147213 */ /* 0x000fe20000000000 */
[----:B------:R-:W-:Y:S02]  /*0be0*/  @!P6 IMAD.IADD R9, R9, 0x1, -R5 ;  /* 0x000000010909e824 */ /* 0x000fe400078e0a05 */
[----:B------:R-:W-:Y:S02]  /*0bf0*/  IMAD.MOV.U32 R3, RZ, RZ, R12 ;  /* 0x000000ffff037224 */ /* 0x000fe400078e000c */
[----:B------:R-:W-:Y:S01]  /*0c00*/  IMAD.HI.U32 R12, R7, R16, RZ ;  /* 0x00000010070c7227 */ /* 0x000fe200078e00ff */
[----:B------:R-:W-:-:S03]  /*0c10*/  ISETP.GT.U32.AND P6, PT, R5, R9, PT ;  /* 0x000000090500720c */ /* 0x000fc60003fc4070 */
[----:B------:R-:W-:Y:S02]  /*0c20*/  IMAD.MOV R12, RZ, RZ, -R12 ;  /* 0x000000ffff0c7224 */ /* 0x000fe400078e0a0c */
[----:B------:R-:W-:Y:S02]  /*0c30*/  IMAD.MOV R13, RZ, RZ, -R13 ;  /* 0x000000ffff0d7224 */ /* 0x000fe400078e0a0d */
[----:B------:R-:W-:Y:S02]  /*0c40*/  IMAD R12, R5, R12, R16 ;  /* 0x0000000c050c7224 */ /* 0x000fe400078e0210 */
[--C-:B------:R-:W-:Y:S02]  /*0c50*/  @!P1 IMAD.IADD R11, R11, 0x1, -R5.reuse ;  /* 0x000000010b0b9824 */ /* 0x100fe400078e0a05 */
[C---:B------:R-:W-:Y:S01]  /*0c60*/  IMAD R13, R5.reuse, R13, R14 ;  /* 0x0000000d050d7224 */ /* 0x040fe200078e020e */
[----:B------:R-:W-:Y:S01]  /*0c70*/  ISETP.GT.U32.AND P1, PT, R5, R12, PT ;  /* 0x0000000c0500720c */ /* 0x000fe20003f24070 */
[----:B------:R-:W-:-:S02]  /*0c80*/  @!P6 IMAD.IADD R9, R9, 0x1, -R5 ;  /* 0x000000010909e824 */ /* 0x000fc400078e0a05 */
[----:B------:R-:W-:Y:S01]  /*0c90*/  @!P5 IMAD.IADD R8, R8, 0x1, -R5 ;  /* 0x000000010808d824 */ /* 0x000fe200078e0a05 */
[----:B------:R-:W-:Y:S01]  /*0ca0*/  ISETP.GT.U32.AND P6, PT, R5, R13, PT ;  /* 0x0000000d0500720c */ /* 0x000fe20003fc4070 */
[----:B------:R-:W-:Y:S01]  /*0cb0*/  IMAD.HI.U32 R16, R7, R22, RZ ;  /* 0x0000001607107227 */ /* 0x000fe200078e00ff */
[----:B------:R-:W-:-:S03]  /*0cc0*/  ISETP.GE.AND P5, PT, R19, RZ, PT ;  /* 0x000000ff1300720c */ /* 0x000fc60003fa6270 */
[----:B------:R-:W-:Y:S02]  /*0cd0*/  VIADD R19, R6, 0x72 ;  /* 0x0000007206137836 */ /* 0x000fe40000000000 */
[----:B------:R-:W-:Y:S01]  /*0ce0*/  @!P0 IMAD.MOV R3, RZ, RZ, -R3 ;  /* 0x000000ffff038224 */ /* 0x000fe200078e0a03 */
[----:B------:R-:W-:Y:S01]  /*0cf0*/  @!P3 LOP3.LUT R3, RZ, R46, RZ, 0x33, !PT ;  /* 0x0000002eff03b212 */ /* 0x000fe200078e33ff */
[--C-:B------:R-:W-:Y:S01]  /*0d00*/  @!P1 IMAD.IADD R12, R12, 0x1, -R5.reuse ;  /* 0x000000010c0c9824 */ /* 0x100fe200078e0a05 */
[----:B------:R-:W-:Y:S01]  /*0d10*/  ISETP.GE.AND P3, PT, R18, RZ, PT ;  /* 0x000000ff1200720c */ /* 0x000fe20003f66270 */
[----:B------:R-:W-:Y:S01]  /*0d20*/  IMAD.MOV R16, RZ, RZ, -R16 ;  /* 0x000000ffff107224 */ /* 0x000fe200078e0a10 */
[----:B------:R-:W-:Y:S01]  /*0d30*/  IABS R18, R19 ;  /* 0x0000001300127213 */ /* 0x000fe20000000000 */
[----:B------:R-:W-:Y:S01]  /*0d40*/  @!P6 IMAD.IADD R13, R13, 0x1, -R5 ;  /* 0x000000010d0de824 */ /* 0x000fe200078e0a05 */
[C---:B------:R-:W-:Y:S01]  /*0d50*/  ISETP.GT.U32.AND P6, PT, R5.reuse, R12, PT ;  /* 0x0000000c0500720c */ /* 0x040fe20003fc4070 */
[----:B------:R-:W-:Y:S01]  /*0d60*/  IMAD R16, R5, R16, R22 ;  /* 0x0000001005107224 */ /* 0x000fe200078e0216 */
[----:B------:R-:W-:Y:S01]  /*0d70*/  ISETP.GE.AND P0, PT, R15, RZ, PT ;  /* 0x000000ff0f00720c */ /* 0x000fe20003f06270 */
[----:B------:R-:W-:Y:S01]  /*0d80*/  IMAD.HI.U32 R14, R7, R18, RZ ;  /* 0x00000012070e7227 */ /* 0x000fe200078e00ff */
[----:B------:R-:W-:-:S03]  /*0d90*/  ISETP.GE.AND P1, PT, R17, RZ, PT ;  /* 0x000000ff1100720c */ /* 0x000fc60003f26270 */
[----:B------:R-:W-:Y:S02]  /*0da0*/  VIADD R24, R6, 0x6c ;  /* 0x0000006c06187836 */ /* 0x000fe40000000000 */
[----:B------:R-:W-:Y:S02]  /*0db0*/  IMAD.MOV R14, RZ, RZ, -R14 ;  /* 0x000000ffff0e7224 */ /* 0x000fe400078e0a0e */
[----:B------:R-:W-:-:S04]  /*0dc0*/  IMAD.HI.U32 R15, R7, R20, RZ ;  /* 0x00000014070f7227 */ /* 0x000fc800078e00ff */
[----:B------:R-:W-:Y:S01]  /*0dd0*/  @!P6 IMAD.IADD R12, R12, 0x1, -R5 ;  /* 0x000000010c0ce824 */ /* 0x000fe200078e0a05 */
[C---:B------:R-:W-:Y:S01]  /*0de0*/  ISETP.GT.U32.AND P6, PT, R5.reuse, R16, PT ;  /* 0x000000100500720c */ /* 0x040fe20003fc4070 */
[C---:B------:R-:W-:Y:S01]  /*0df0*/  IMAD R14, R5.reuse, R14, R18 ;  /* 0x0000000e050e7224 */ /* 0x040fe200078e0212 */
[----:B------:R-:W-:Y:S01]  /*0e00*/  IABS R18, R24 ;  /* 0x0000001800127213 */ /* 0x000fe20000000000 */
[----:B------:R-:W-:Y:S02]  /*0e10*/  IMAD.MOV R15, RZ, RZ, -R15 ;  /* 0x000000ffff0f7224 */ /* 0x000fe400078e0a0f */
[----:B------:R-:W-:Y:S01]  /*0e20*/  @!P0 IMAD.MOV R8, RZ, RZ, -R8 ;  /* 0x000000ffff088224 */ /* 0x000fe200078e0a08 */
[C---:B------:R-:W-:Y:S01]  /*0e30*/  ISETP.GT.U32.AND P0, PT, R5.reuse, R13, PT ;  /* 0x0000000d0500720c */ /* 0x040fe20003f04070 */
[C---:B------:R-:W-:Y:S02]  /*0e40*/  IMAD R15, R5.reuse, R15, R20 ;  /* 0x0000000f050f7224 */ /* 0x040fe400078e0214 */
[----:B------:R-:W-:Y:S01]  /*0e50*/  @!P4 IMAD.MOV R10, RZ, RZ, -R10 ;  /* 0x000000ffff0ac224 */ /* 0x000fe200078e0a0a */
[----:B------:R-:W-:Y:S01]  /*0e60*/  ISETP.GT.U32.AND P4, PT, R5, R14, PT ;  /* 0x0000000e0500720c */ /* 0x000fe20003f84070 */
[----:B------:R-:W-:-:S02]  /*0e70*/  VIADD R25, R6, 0x6a ;  /* 0x0000006a06197836 */ /* 0x000fc40000000000 */
[----:B------:R-:W-:-:S03]  /*0e80*/  IMAD.HI.U32 R17, R7, R18, RZ ;  /* 0x0000001207117227 */ /* 0x000fc600078e00ff */
[----:B------:R-:W-:Y:S01]  /*0e90*/  IABS R20, R25 ;  /* 0x0000001900147213 */ /* 0x000fe20000000000 */
[----:B------:R-:W-:Y:S01]  /*0ea0*/  @!P2 IMAD.MOV R11, RZ, RZ, -R11 ;  /* 0x000000ffff0ba224 */ /* 0x000fe200078e0a0b */
[----:B------:R-:W-:Y:S01]  /*0eb0*/  ISETP.GT.U32.AND P2, PT, R5, R15, PT ;  /* 0x0000000f0500720c */ /* 0x000fe20003f44070 */
[----:B------:R-:W-:Y:S02]  /*0ec0*/  @!P6 IMAD.IADD R16, R16, 0x1, -R5 ;  /* 0x000000011010e824 */ /* 0x000fe400078e0a05 */
[----:B------:R-:W-:Y:S02]  /*0ed0*/  IMAD.MOV R17, RZ, RZ, -R17 ;  /* 0x000000ffff117224 */ /* 0x000fe400078e0a11 */
[----:B------:R-:W-:Y:S01]  /*0ee0*/  @!P0 IMAD.IADD R13, R13, 0x1, -R5 ;  /* 0x000000010d0d8824 */ /* 0x000fe200078e0a05 */
[C---:B------:R-:W-:Y:S01]  /*0ef0*/  ISETP.GT.U32.AND P6, PT, R5.reuse, R16, PT ;  /* 0x000000100500720c */ /* 0x040fe20003fc4070 */
[----:B------:R-:W-:Y:S01]  /*0f00*/  IMAD R17, R5, R17, R18 ;  /* 0x0000001105117224 */ /* 0x000fe200078e0212 */
[----:B------:R-:W-:Y:S01]  /*0f10*/  ISETP.GE.AND P0, PT, R21, RZ, PT ;  /* 0x000000ff1500720c */ /* 0x000fe20003f06270 */
[----:B------:R-:W-:-:S04]  /*0f20*/  IMAD.HI.U32 R18, R7, R20, RZ ;  /* 0x0000001407127227 */ /* 0x000fc800078e00ff */
[--C-:B------:R-:W-:Y:S01]  /*0f30*/  @!P4 IMAD.IADD R14, R14, 0x1, -R5.reuse ;  /* 0x000000010e0ec824 */ /* 0x100fe200078e0a05 */
[----:B------:R-:W-:Y:S01]  /*0f40*/  ISETP.GE.AND P4, PT, R23, RZ, PT ;  /* 0x000000ff1700720c */ /* 0x000fe20003f86270 */
[----:B------:R-:W-:Y:S02]  /*0f50*/  VIADD R21, R6, 0x68 ;  /* 0x0000006806157836 */ /* 0x000fe40000000000 */
[----:B------:R-:W-:Y:S02]  /*0f60*/  IMAD.MOV R18, RZ, RZ, -R18 ;  /* 0x000000ffff127224 */ /* 0x000fe400078e0a12 */
[----:B------:R-:W-:Y:S01]  /*0f70*/  @!P2 IMAD.IADD R15, R15, 0x1, -R5 ;  /* 0x000000010f0fa824 */ /* 0x000fe200078e0a05 */
[C---:B------:R-:W-:Y:S01]  /*0f80*/  ISETP.GT.U32.AND P2, PT, R5.reuse, R14, PT ;  /* 0x0000000e0500720c */ /* 0x040fe20003f44070 */
[----:B------:R-:W-:Y:S01]  /*0f90*/  @!P1 IMAD.MOV R13, RZ, RZ, -R13 ;  /* 0x000000ffff0d9224 */ /* 0x000fe200078e0a0d */
[----:B------:R-:W-:Y:S01]  /*0fa0*/  IABS R22, R21 ;  /* 0x0000001500167213 */ /* 0x000fe20000000000 */
[C---:B------:R-:W-:Y:S01]  /*0fb0*/  IMAD R18, R5.reuse, R18, R20 ;  /* 0x0000001205127224 */ /* 0x040fe200078e0214 */
[----:B------:R-:W-:Y:S01]  /*0fc0*/  ISETP.GT.U32.AND P1, PT, R5, R17, PT ;  /* 0x000000110500720c */ /* 0x000fe20003f24070 */
[----:B------:R-:W-:Y:S01]  /*0fd0*/  @!P3 IMAD.MOV R9, RZ, RZ, -R9 ;  /* 0x000000ffff09b224 */ /* 0x000fe200078e0a09 */
[----:B------:R-:W-:Y:S01]  /*0fe0*/  ISETP.GE.AND P3, PT, R19, RZ, PT ;  /* 0x000000ff1300720c */ /* 0x000fe20003f66270 */
[----:B------:R-:W-:Y:S01]  /*0ff0*/  @!P6 IMAD.IADD R16, R16, 0x1, -R5 ;  /* 0x000000011010e824 */ /* 0x000fe200078e0a05 */
[C---:B------:R-:W-:Y:S01]  /*1000*/  ISETP.GT.U32.AND P6, PT, R5.reuse, R18, PT ;  /* 0x000000120500720c */ /* 0x040fe20003fc4070 */
[----:B------:R-:W-:Y:S01]  /*1010*/  @!P5 IMAD.MOV R12, RZ, RZ, -R12 ;  /* 0x000000ffff0cd224 */ /* 0x000fe200078e0a0c */
[----:B------:R-:W-:Y:S01]  /*1020*/  ISETP.GT.U32.AND P5, PT, R5, R15, PT ;  /* 0x0000000f0500720c */ /* 0x000fe20003fa4070 */
[----:B------:R-:W-:-:S04]  /*1030*/  IMAD.HI.U32 R19, R7, R22, RZ ;  /* 0x0000001607137227 */ /* 0x000fc800078e00ff */
[----:B------:R-:W-:Y:S02]  /*1040*/  IMAD.MOV R19, RZ, RZ, -R19 ;  /* 0x000000ffff137224 */ /* 0x000fe400078e0a13 */
[--C-:B------:R-:W-:Y:S01]  /*1050*/  @!P2 IMAD.IADD R14, R14, 0x1, -R5.reuse ;  /* 0x000000010e0ea824 */ /* 0x100fe200078e0a05 */
[----:B------:R-:W-:Y:S01]  /*1060*/  ISETP.GE.AND P2, PT, R24, RZ, PT ;  /* 0x000000ff1800720c */ /* 0x000fe20003f46270 */
[--C-:B------:R-:W-:Y:S01]  /*1070*/  @!P1 IMAD.IADD R17, R17, 0x1, -R5.reuse ;  /* 0x0000000111119824 */ /* 0x100fe200078e0a05 */
[----:B------:R-:W-:Y:S01]  /*1080*/  ISETP.GE.AND P1, PT, R21, RZ, PT ;  /* 0x000000ff1500720c */ /* 0x000fe20003f26270 */
[C---:B------:R-:W-:Y:S02]  /*1090*/  IMAD R19, R5.reuse, R19, R22 ;  /* 0x0000001305137224 */ /* 0x040fe400078e0216 */
[--C-:B------:R-:W-:Y:S01]  /*10a0*/  @!P6 IMAD.IADD R18, R18, 0x1, -R5.reuse ;  /* 0x000000011212e824 */ /* 0x100fe200078e0a05 */
[C---:B------:R-:W-:Y:S01]  /*10b0*/  ISETP.GT.U32.AND P6, PT, R5.reuse, R17, PT ;  /* 0x000000110500720c */ /* 0x040fe20003fc4070 */
[----:B------:R-:W-:Y:S01]  /*10c0*/  @!P3 IMAD.MOV R14, RZ, RZ, -R14 ;  /* 0x000000ffff0eb224 */ /* 0x000fe200078e0a0e */
[----:B------:R-:W-:Y:S01]  /*10d0*/  ISETP.GT.U32.AND P3, PT, R5, R19, PT ;  /* 0x000000130500720c */ /* 0x000fe20003f64070 */
[----:B------:R-:W-:Y:S01]  /*10e0*/  @!P5 IMAD.IADD R15, R15, 0x1, -R5 ;  /* 0x000000010f0fd824 */ /* 0x000fe200078e0a05 */
[----:B------:R-:W-:Y:S01]  /*10f0*/  ISETP.GE.AND P5, PT, R25, RZ, PT ;  /* 0x000000ff1900720c */ /* 0x000fe20003fa6270 */
[----:B------:R-:W-:-:S02]  /*1100*/  VIADD R23, R6, 0x66 ;  /* 0x0000006606177836 */ /* 0x000fc40000000000 */
[----:B------:R-:W-:Y:S01]  /*1110*/  @!P0 IMAD.MOV R15, RZ, RZ, -R15 ;  /* 0x000000ffff0f8224 */ /* 0x000fe200078e0a0f */
[----:B------:R-:W-:Y:S01]  /*1120*/  ISETP.GT.U32.AND P0, PT, R5, R18, PT ;  /* 0x000000120500720c */ /* 0x000fe20003f04070 */
[C---:B------:R-:W-:Y:S01]  /*1130*/  VIADD R25, R6.reuse, 0x64 ;  /* 0x0000006406197836 */ /* 0x040fe20000000000 */
[----:B------:R-:W-:Y:S01]  /*1140*/  IABS R24, R23 ;  /* 0x0000001700187213 */ /* 0x000fe20000000000 */
[----:B------:R-:W-:Y:S02]  /*1150*/  VIADD R27, R6, 0x62 ;  /* 0x00000062061b7836 */ /* 0x000fe40000000000 */
[--C-:B------:R-:W-:Y:S01]  /*1160*/  @!P6 IMAD.IADD R17, R17, 0x1, -R5.reuse ;  /* 0x000000011111e824 */ /* 0x100fe200078e0a05 */
[----:B------:R-:W-:Y:S01]  /*1170*/  IABS R26, R25 ;  /* 0x00000019001a7213 */ /* 0x000fe20000000000 */
[----:B------:R-:W-:Y:S01]  /*1180*/  @!P3 IMAD.IADD R19, R19, 0x1, -R5 ;  /* 0x000000011313b824 */ /* 0x000fe200078e0a05 */
[----:B------:R-:W-:Y:S01]  /*1190*/  IABS R28, R27 ;  /* 0x0000001b001c7213 */ /* 0x000fe20000000000 */
[----:B------:R-:W-:Y:S01]  /*11a0*/  IMAD.HI.U32 R20, R7, R24, RZ ;  /* 0x0000001807147227 */ /* 0x000fe200078e00ff */
[----:B------:R-:W-:-:S03]  /*11b0*/  ISETP.GE.AND P3, PT, R27, RZ, PT ;  /* 0x000000ff1b00720c */ /* 0x000fc60003f66270 */
[----:B------:R-:W-:-:S04]  /*11c0*/  IMAD.HI.U32 R21, R7, R26, RZ ;  /* 0x0000001a07157227 */ /* 0x000fc800078e00ff */
[----:B------:R-:W-:Y:S01]  /*11d0*/  @!P2 IMAD.MOV R17, RZ, RZ, -R17 ;  /* 0x000000ffff11a224 */ /* 0x000fe200078e0a11 */
[----:B------:R-:W-:Y:S01]  /*11e0*/  ISETP.GT.U32.AND P2, PT, R5, R19, PT ;  /* 0x000000130500720c */ /* 0x000fe20003f44070 */
[----:B------:R-:W-:-:S04]  /*11f0*/  IMAD.HI.U32 R22, R7, R28, RZ ;  /* 0x0000001c07167227 */ /* 0x000fc800078e00ff */
[----:B------:R-:W-:Y:S01]  /*1200*/  @!P0 IMAD.IADD R18, R18, 0x1, -R5 ;  /* 0x0000000112128824 */ /* 0x000fe200078e0a05 */
[----:B------:R-:W-:Y:S01]  /*1210*/  ISETP.GE.AND P0, PT, R25, RZ, PT ;  /* 0x000000ff1900720c */ /* 0x000fe20003f06270 */
[----:B------:R-:W-:Y:S02]  /*1220*/  IMAD.MOV R20, RZ, RZ, -R20 ;  /* 0x000000ffff147224 */ /* 0x000fe400078e0a14 */
[----:B------:R-:W-:Y:S02]  /*1230*/  IMAD.MOV R21, RZ, RZ, -R21 ;  /* 0x000000ffff157224 */ /* 0x000fe400078e0a15 */
[----:B------:R-:W-:Y:S02]  /*1240*/  VIADD R25, R6, 0x60 ;  /* 0x0000006006197836 */ /* 0x000fe40000000000 */
[----:B------:R-:W-:Y:S02]  /*1250*/  IMAD.MOV R22, RZ, RZ, -R22 ;  /* 0x000000ffff167224 */ /* 0x000fe400078e0a16 */
[C---:B------:R-:W-:Y:S01]  /*1260*/  IMAD R20, R5.reuse, R20, R24 ;  /* 0x0000001405147224 */ /* 0x040fe200078e0218 */
[----:B------:R-:W-:Y:S01]  /*1270*/  IABS R24, R25 ;  /* 0x0000001900187213 */ /* 0x000fe20000000000 */
[----:B------:R-:W-:-:S02]  /*1280*/  IMAD R21, R5, R21, R26 ;  /* 0x0000001505157224 */ /* 0x000fc400078e021a */
[C---:B------:R-:W-:Y:S01]  /*1290*/  IMAD R22, R5.reuse, R22, R28 ;  /* 0x0000001605167224 */ /* 0x040fe200078e021c */
[----:B------:R-:W-:Y:S01]  /*12a0*/  ISETP.GT.U32.AND P6, PT, R5, R20, PT ;  /* 0x000000140500720c */ /* 0x000fe20003fc4070 */
[----:B------:R-:W-:Y:S01]  /*12b0*/  @!P4 IMAD.MOV R16, RZ, RZ, -R16 ;  /* 0x000000ffff10c224 */ /* 0x000fe200078e0a10 */
[----:B------:R-:W-:Y:S01]  /*12c0*/  ISETP.GE.AND P4, PT, R23, RZ, PT ;  /* 0x000000ff1700720c */ /* 0x000fe20003f86270 */
[----:B------:R-:W-:Y:S01]  /*12d0*/  @!P5 IMAD.MOV R18, RZ, RZ, -R18 ;  /* 0x000000ffff12d224 */ /* 0x000fe200078e0a12 */
[----:B------:R-:W-:Y:S01]  /*12e0*/  ISETP.GT.U32.AND P5, PT, R5, R21, PT ;  /* 0x000000150500720c */ /* 0x000fe20003fa4070 */
[----:B------:R-:W-:-:S04]  /*12f0*/  IMAD.HI.U32 R23, R7, R24, RZ ;  /* 0x0000001807177227 */ /* 0x000fc800078e00ff */
[----:B------:R-:W-:Y:S01]  /*1300*/  @!P2 IMAD.IADD R19, R19, 0x1, -R5 ;  /* 0x000000011313a824 */ /* 0x000fe200078e0a05 */
[C---:B------:R-:W-:Y:S01]  /*1310*/  ISETP.GT.U32.AND P2, PT, R5.reuse, R22, PT ;  /* 0x000000160500720c */ /* 0x040fe20003f44070 */
[----:B------:R-:W-:Y:S02]  /*1320*/  IMAD.MOV R23, RZ, RZ, -R23 ;  /* 0x000000ffff177224 */ /* 0x000fe400078e0a17 */
[C---:B------:R-:W-:Y:S02]  /*1330*/  VIADD R31, R6.reuse, 0x5a ;  /* 0x0000005a061f7836 */ /* 0x040fe40000000000 */
[----:B------:R-:W-:Y:S02]  /*1340*/  IMAD R23, R5, R23, R24 ;  /* 0x0000001705177224 */ /* 0x000fe400078e0218 */
[--C-:B------:R-:W-:Y:S01]  /*1350*/  @!P5 IMAD.IADD R21, R21, 0x1, -R5.reuse ;  /* 0x000000011515d824 */ /* 0x100fe200078e0a05 */
[----:B------:R-:W-:Y:S01]  /*1360*/  IABS R32, R31 ;  /* 0x0000001f00207213 */ /* 0x000fe20000000000 */
[----:B------:R-:W-:Y:S01]  /*1370*/  VIADD R27, R6, 0x5e ;  /* 0x0000005e061b7836 */ /* 0x000fe20000000000 */
[----:B------:R-:W-:Y:S01]  /*1380*/  ISETP.GT.U32.AND P5, PT, R5, R23, PT ;  /* 0x000000170500720c */ /* 0x000fe20003fa4070 */
[----:B------:R-:W-:-:S02]  /*1390*/  @!P6 IMAD.IADD R20, R20, 0x1, -R5 ;  /* 0x000000011414e824 */ /* 0x000fc400078e0a05 */
[----:B------:R-:W-:Y:S01]  /*13a0*/  @!P2 IMAD.IADD R22, R22, 0x1, -R5 ;  /* 0x000000011616a824 */ /* 0x000fe200078e0a05 */
[----:B------:R-:W-:Y:S01]  /*13b0*/  IABS R28, R27 ;  /* 0x0000001b001c7213 */ /* 0x000fe20000000000 */
[----:B------:R-:W-:Y:S01]  /*13c0*/  IMAD.HI.U32 R26, R7, R32, RZ ;  /* 0x00000020071a7227 */ /* 0x000fe200078e00ff */
[C---:B------:R-:W-:Y:S02]  /*13d0*/  ISETP.GT.U32.AND P6, PT, R5.reuse, R20, PT ;  /* 0x000000140500720c */ /* 0x040fe40003fc4070 */
[C---:B------:R-:W-:Y:S01]  /*13e0*/  ISETP.GT.U32.AND P2, PT, R5.reuse, R22, PT ;  /* 0x000000160500720c */ /* 0x040fe20003f44070 */
[----:B------:R-:W-:Y:S02]  /*13f0*/  IMAD.MOV R26, RZ, RZ, -R26 ;  /* 0x000000ffff1a7224 */ /* 0x000fe400078e0a1a */
[----:B------:R-:W-:Y:S01]  /*1400*/  @!P1 IMAD.MOV R19, RZ, RZ, -R19 ;  /* 0x000000ffff139224 */ /* 0x000fe200078e0a13 */
[----:B------:R-:W-:Y:S01]  /*1410*/  ISETP.GT.U32.AND P1, PT, R5, R21, PT ;  /* 0x000000150500720c */ /* 0x000fe20003f24070 */
[----:B------:R-:W-:-:S02]  /*1420*/  @!P5 IMAD.IADD R23, R23, 0x1, -R5 ;  /* 0x000000011717d824 */ /* 0x000fc400078e0a05 */
[----:B------:R-:W-:Y:S02]  /*1430*/  VIADD R29, R6, 0x5c ;  /* 0x0000005c061d7836 */ /* 0x000fe40000000000 */
[----:B------:R-:W-:Y:S01]  /*1440*/  IMAD.HI.U32 R24, R7, R28, RZ ;  /* 0x0000001c07187227 */ /* 0x000fe200078e00ff */
[C---:B------:R-:W-:Y:S02]  /*1450*/  ISETP.GT.U32.AND P5, PT, R5.reuse, R23, PT ;  /* 0x000000170500720c */ /* 0x040fe40003fa4070 */
[----:B------:R-:W-:Y:S01]  /*1460*/  IABS R30, R29 ;  /* 0x0000001d001e7213 */ /* 0x000fe20000000000 */
[----:B------:R-:W-:Y:S02]  /*1470*/  IMAD R26, R5, R26, R32 ;  /* 0x0000001a051a7224 */ /* 0x000fe400078e0220 */
[----:B------:R-:W-:Y:S02]  /*1480*/  @!P2 IMAD.IADD R22, R22, 0x1, -R5 ;  /* 0x000000011616a824 */ /* 0x000fe400078e0a05 */
[----:B------:R-:W-:-:S02]  /*1490*/  IMAD.MOV R24, RZ, RZ, -R24 ;  /* 0x000000ffff187224 */ /* 0x000fc400078e0a18 */
[----:B------:R-:W-:Y:S01]  /*14a0*/  @!P3 IMAD.MOV R22, RZ, RZ, -R22 ;  /* 0x000000ffff16b224 */ /* 0x000fe200078e0a16 */
[----:B------:R-:W-:Y:S01]  /*14b0*/  ISETP.GT.U32.AND P3, PT, R5, R26, PT ;  /* 0x0000001a0500720c */ /* 0x000fe20003f64070 */
[----:B------:R-:W-:Y:S02]  /*14c0*/  VIADD R33, R6, 0x58 ;  /* 0x0000005806217836 */ /* 0x000fe40000000000 */
[----:B------:R-:W-:Y:S01]  /*14d0*/  @!P6 IMAD.IADD R20, R20, 0x1, -R5 ;  /* 0x000000011414e824 */ /* 0x000fe200078e0a05 */
[----:B------:R-:W-:Y:S01]  /*14e0*/  ISETP.GE.AND P6, PT, R25, RZ, PT ;  /* 0x000000ff1900720c */ /* 0x000fe20003fc6270 */
[----:B------:R-:W-:Y:S01]  /*14f0*/  IMAD R24, R5, R24, R28 ;  /* 0x0000001805187224 */ /* 0x000fe200078e021c */
[----:B------:R-:W-:Y:S01]  /*1500*/  IABS R28, R33 ;  /* 0x00000021001c7213 */ /* 0x000fe20000000000 */
[----:B------:R-:W-:-:S04]  /*1510*/  IMAD.HI.U32 R25, R7, R30, RZ ;  /* 0x0000001e07197227 */ /* 0x000fc800078e00ff */
[--C-:B------:R-:W-:Y:S01]  /*1520*/  @!P1 IMAD.IADD R21, R21, 0x1, -R5.reuse ;  /* 0x0000000115159824 */ /* 0x100fe200078e0a05 */
[----:B------:R-:W-:Y:S01]  /*1530*/  ISETP.GT.U32.AND P1, PT, R5, R24, PT ;  /* 0x000000180500720c */ /* 0x000fe20003f24070 */
[----:B------:R-:W-:Y:S01]  /*1540*/  @!P5 IMAD.IADD R23, R23, 0x1, -R5 ;  /* 0x000000011717d824 */ /* 0x000fe200078e0a05 */
[----:B------:R-:W-:Y:S01]  /*1550*/  ISETP.GE.AND P5, PT, R31, RZ, PT ;  /* 0x000000ff1f00720c */ /* 0x000fe20003fa6270 */
[----:B------:R-:W-:Y:S01]  /*1560*/  @!P4 IMAD.MOV R20, RZ, RZ, -R20 ;  /* 0x000000ffff14c224 */ /* 0x000fe200078e0a14 */
[----:B------:R-:W-:Y:S01]  /*1570*/  ISETP.GE.AND P4, PT, R27, RZ, PT ;  /* 0x000000ff1b00720c */ /* 0x000fe20003f86270 */
[----:B------:R-:W-:Y:S02]  /*1580*/  IMAD.MOV R25, RZ, RZ, -R25 ;  /* 0x000000ffff197224 */ /* 0x000fe400078e0a19 */
[----:B------:R-:W-:Y:S02]  /*1590*/  VIADD R31, R6, 0x56 ;  /* 0x00000056061f7836 */ /* 0x000fe40000000000 */
[----:B------:R-:W-:-:S04]  /*15a0*/  IMAD.HI.U32 R27, R7, R28, RZ ;  /* 0x0000001c071b7227 */ /* 0x000fc800078e00ff */
[C---:B------:R-:W-:Y:S01]  /*15b0*/  IMAD R25, R5.reuse, R25, R30 ;  /* 0x0000001905197224 */ /* 0x040fe200078e021e */
[----:B------:R-:W-:Y:S01]  /*15c0*/  IABS R30, R31 ;  /* 0x0000001f001e7213 */ /* 0x000fe20000000000 */
[----:B------:R-:W-:Y:S02]  /*15d0*/  @!P3 IMAD.IADD R26, R26, 0x1, -R5 ;  /* 0x000000011a1ab824 */ /* 0x000fe400078e0a05 */
[----:B------:R-:W-:Y:S01]  /*15e0*/  IMAD.MOV R27, RZ, RZ, -R27 ;  /* 0x000000ffff1b7224 */ /* 0x000fe200078e0a1b */
[C---:B------:R-:W-:Y:S01]  /*15f0*/  ISETP.GT.U32.AND P2, PT, R5.reuse, R25, PT ;  /* 0x000000190500720c */ /* 0x040fe20003f44070 */
[----:B------:R-:W-:Y:S01]  /*1600*/  @!P1 IMAD.IADD R24, R24, 0x1, -R5 ;  /* 0x0000000118189824 */ /* 0x000fe200078e0a05 */
[C---:B------:R-:W-:Y:S01]  /*1610*/  ISETP.GT.U32.AND P3, PT, R5.reuse, R26, PT ;  /* 0x0000001a0500720c */ /* 0x040fe20003f64070 */
[----:B------:R-:W-:Y:S02]  /*1620*/  IMAD R27, R5, R27, R28 ;  /* 0x0000001b051b7224 */ /* 0x000fe400078e021c */
[----:B------:R-:W-:Y:S01]  /*1630*/  IMAD.HI.U32 R28, R7, R30, RZ ;  /* 0x0000001e071c7227 */ /* 0x000fe200078e00ff */
[----:B------:R-:W-:-:S03]  /*1640*/  ISETP.GT.U32.AND P1, PT, R5, R24, PT ;  /* 0x000000180500720c */ /* 0x000fc60003f24070 */
[----:B------:R-:W-:Y:S02]  /*1650*/  VIADD R35, R6, 0x54 ;  /* 0x0000005406237836 */ /* 0x000fe40000000000 */
[----:B------:R-:W-:Y:S02]  /*1660*/  IMAD.MOV R28, RZ, RZ, -R28 ;  /* 0x000000ffff1c7224 */ /* 0x000fe400078e0a1c */
[----:B------:R-:W-:Y:S01]  /*1670*/  @!P0 IMAD.MOV R21, RZ, RZ, -R21 ;  /* 0x000000ffff158224 */ /* 0x000fe200078e0a15 */
[----:B------:R-:W-:Y:S01]  /*1680*/  IABS R32, R35 ;  /* 0x0000002300207213 */ /* 0x000fe20000000000 */
[----:B------:R-:W-:Y:S01]  /*1690*/  IMAD R28, R5, R28, R30 ;  /* 0x0000001c051c7224 */ /* 0x000fe200078e021e */
[----:B------:R-:W-:Y:S01]  /*16a0*/  ISETP.GE.AND P0, PT, R29, RZ, PT ;  /* 0x000000ff1d00720c */ /* 0x000fe20003f06270 */
[----:B------:R-:W-:Y:S01]  /*16b0*/  @!P6 IMAD.MOV R23, RZ, RZ, -R23 ;  /* 0x000000ffff17e224 */ /* 0x000fe200078e0a17 */
[C---:B------:R-:W-:Y:S01]  /*16c0*/  ISETP.GT.U32.AND P6, PT, R5.reuse, R27, PT ;  /* 0x0000001b0500720c */ /* 0x040fe20003fc4070 */
[----:B------:R-:W-:Y:S01]  /*16d0*/  @!P3 IMAD.IADD R26, R26, 0x1, -R5 ;  /* 0x000000011a1ab824 */ /* 0x000fe200078e0a05 */
[----:B------:R-:W-:Y:S01]  /*16e0*/  ISETP.GT.U32.AND P3, PT, R5, R28, PT ;  /* 0x0000001c0500720c */ /* 0x000fe20003f64070 */
[----:B------:R-:W-:-:S04]  /*16f0*/  IMAD.HI.U32 R29, R7, R32, RZ ;  /* 0x00000020071d7227 */ /* 0x000fc800078e00ff */
[----:B------:R-:W-:Y:S02]  /*1700*/  IMAD.MOV R29, RZ, RZ, -R29 ;  /* 0x000000ffff1d7224 */ /* 0x000fe400078e0a1d */
[--C-:B------:R-:W-:Y:S01]  /*1710*/  @!P1 IMAD.IADD R24, R24, 0x1, -R5.reuse ;  /* 0x0000000118189824 */ /* 0x100fe200078e0a05 */
[----:B------:R-:W-:Y:S01]  /*1720*/  ISETP.GE.AND P1, PT, R33, RZ, PT ;  /* 0x000000ff2100720c */ /* 0x000fe20003f26270 */
[----:B------:R-:W-:Y:S02]  /*1730*/  VIADD R33, R6, 0x52 ;  /* 0x0000005206217836 */ /* 0x000fe40000000000 */
[----:B------:R-:W-:Y:S02]  /*1740*/  IMAD R29, R5, R29, R32 ;  /* 0x0000001d051d7224 */ /* 0x000fe400078e0220 */
[--C-:B------:R-:W-:Y:S01]  /*1750*/  @!P2 IMAD.IADD R25, R25, 0x1, -R5.reuse ;  /* 0x000000011919a824 */ /* 0x100fe200078e0a05 */
[----:B------:R-:W-:Y:S01]  /*1760*/  IABS R34, R33 ;  /* 0x0000002100227213 */ /* 0x000fe20000000000 */
[--C-:B------:R-:W-:Y:S01]  /*1770*/  @!P6 IMAD.IADD R27, R27, 0x1, -R5.reuse ;  /* 0x000000011b1be824 */ /* 0x100fe200078e0a05 */
[----:B------:R-:W-:Y:S01]  /*1780*/  ISETP.GE.AND P6, PT, R35, RZ, PT ;  /* 0x000000ff2300720c */ /* 0x000fe20003fc6270 */
[----:B------:R-:W-:Y:S01]  /*1790*/  @!P5 IMAD.MOV R26, RZ, RZ, -R26 ;  /* 0x000000ffff1ad224 */ /* 0x000fe200078e0a1a */
[C---:B------:R-:W-:Y:S01]  /*17a0*/  ISETP.GT.U32.AND P5, PT, R5.reuse, R29, PT ;  /* 0x0000001d0500720c */ /* 0x040fe20003fa4070 */
[----:B------:R-:W-:Y:S01]  /*17b0*/  @!P3 IMAD.IADD R28, R28, 0x1, -R5 ;  /* 0x000000011c1cb824 */ /* 0x000fe200078e0a05 */
[C---:B------:R-:W-:Y:S01]  /*17c0*/  ISETP.GT.U32.AND P2, PT, R5.reuse, R25, PT ;  /* 0x000000190500720c */ /* 0x040fe20003f44070 */
[----:B------:R-:W-:Y:S01]  /*17d0*/  @!P4 IMAD.MOV R24, RZ, RZ, -R24 ;  /* 0x000000ffff18c224 */ /* 0x000fe200078e0a18 */
[----:B------:R-:W-:Y:S01]  /*17e0*/  ISETP.GT.U32.AND P4, PT, R5, R27, PT ;  /* 0x0000001b0500720c */ /* 0x000fe20003f84070 */
[----:B------:R-:W-:Y:S01]  /*17f0*/  IMAD.HI.U32 R30, R7, R34, RZ ;  /* 0x00000022071e7227 */ /* 0x000fe200078e00ff */
[----:B------:R-:W-:-:S03]  /*1800*/  ISETP.GT.U32.AND P3, PT, R5, R28, PT ;  /* 0x0000001c0500720c */ /* 0x000fc60003f64070 */
[----:B------:R-:W-:Y:S02]  /*1810*/  IMAD.MOV R30, RZ, RZ, -R30 ;  /* 0x000000ffff1e7224 */ /* 0x000fe400078e0a1e */
[C---:B------:R-:W-:Y:S02]  /*1820*/  VIADD R32, R6.reuse, 0x4e ;  /* 0x0000004e06207836 */ /* 0x040fe40000000000 */
[----:B------:R-:W-:Y:S02]  /*1830*/  IMAD R30, R5, R30, R34 ;  /* 0x0000001e051e7224 */ /* 0x000fe400078e0222 */
[--C-:B------:R-:W-:Y:S01]  /*1840*/  @!P5 IMAD.IADD R29, R29, 0x1, -R5.reuse ;  /* 0x000000011d1dd824 */ /* 0x100fe200078e0a05 */
[----:B------:R-:W-:Y:S01]  /*1850*/  IABS R42, R32 ;  /* 0x00000020002a7213 */ /* 0x000fe20000000000 */
[--C-:B------:R-:W-:Y:S01]  /*1860*/  @!P2 IMAD.IADD R25, R25, 0x1, -R5.reuse ;  /* 0x000000011919a824 */ /* 0x100fe200078e0a05 */
[----:B------:R-:W-:Y:S01]  /*1870*/  ISETP.GE.AND P2, PT, R31, RZ, PT ;  /* 0x000000ff1f00720c */ /* 0x000fe20003f46270 */
[----:B------:R-:W-:Y:S01]  /*1880*/  VIADD R31, R6, 0x50 ;  /* 0x00000050061f7836 */ /* 0x000fe20000000000 */
[----:B------:R-:W-:Y:S01]  /*1890*/  ISETP.GT.U32.AND P5, PT, R5, R29, PT ;  /* 0x0000001d0500720c */ /* 0x000fe20003fa4070 */
[----:B------:R-:W-:-:S02]  /*18a0*/  @!P4 IMAD.IADD R27, R27, 0x1, -R5 ;  /* 0x000000011b1bc824 */ /* 0x000fc400078e0a05 */
[----:B------:R-:W-:Y:S01]  /*18b0*/  @!P3 IMAD.IADD R28, R28, 0x1, -R5 ;  /* 0x000000011c1cb824 */ /* 0x000fe200078e0a05 */
[----:B------:R-:W-:Y:S01]  /*18c0*/  ISETP.GT.U32.AND P3, PT, R5, R30, PT ;  /* 0x0000001e0500720c */ /* 0x000fe20003f64070 */
[----:B------:R-:W-:Y:S01]  /*18d0*/  @!P1 IMAD.MOV R27, RZ, RZ, -R27 ;  /* 0x000000ffff1b9224 */ /* 0x000fe200078e0a1b */
[----:B------:R-:W-:Y:S01]  /*18e0*/  ISETP.GE.AND P4, PT, R31, RZ, PT ;  /* 0x000000ff1f00720c */ /* 0x000fe20003f86270 */
[----:B------:R-:W-:Y:S01]  /*18f0*/  @!P0 IMAD.MOV R25, RZ, RZ, -R25 ;  /* 0x000000ffff198224 */ /* 0x000fe200078e0a19 */
[----:B------:R-:W-:Y:S01]  /*1900*/  IABS R31, R31 ;  /* 0x0000001f001f7213 */ /* 0x000fe20000000000 */
[----:B------:R-:W-:Y:S01]  /*1910*/  VIADD R37, R6, 0x4a ;  /* 0x0000004a06257836 */ /* 0x000fe20000000000 */
[----:B------:R-:W-:Y:S01]  /*1920*/  ISETP.GE.AND P1, PT, R32, RZ, PT ;  /* 0x000000ff2000720c */ /* 0x000fe20003f26270 */
[----:B------:R-:W-:Y:S01]  /*1930*/  IMAD.HI.U32 R32, R7, R42, RZ ;  /* 0x0000002a07207227 */ /* 0x000fe200078e00ff */
[----:B------:R-:W-:-:S03]  /*1940*/  ISETP.GE.AND P0, PT, R33, RZ, PT ;  /* 0x000000ff2100720c */ /* 0x000fc60003f06270 */
[----:B------:R-:W-:Y:S02]  /*1950*/  VIADD R33, R6, 0x4c ;  /* 0x0000004c06217836 */ /* 0x000fe40000000000 */
[----:B------:R-:W-:Y:S02]  /*1960*/  IMAD.MOV.U32 R34, RZ, RZ, R31 ;  /* 0x000000ffff227224 */ /* 0x000fe400078e001f */
[----:B------:R-:W-:Y:S01]  /*1970*/  IMAD.MOV R32, RZ, RZ, -R32 ;  /* 0x000000ffff207224 */ /* 0x000fe200078e0a20 */
[----:B------:R-:W-:Y:S01]  /*1980*/  IABS R44, R33 ;  /* 0x00000021002c7213 */ /* 0x000fe20000000000 */
[----:B------:R-:W-:-:S04]  /*1990*/  IMAD.HI.U32 R31, R7, R34, RZ ;  /* 0x00000022071f7227 */ /* 0x000fc800078e00ff */
[--C-:B------:R-:W-:Y:S02]  /*19a0*/  @!P5 IMAD.IADD R29, R29, 0x1, -R5.reuse ;  /* 0x000000011d1dd824 */ /* 0x100fe400078e0a05 */
[----:B------:R-:W-:Y:S02]  /*19b0*/  @!P3 IMAD.IADD R30, R30, 0x1, -R5 ;  /* 0x000000011e1eb824 */ /* 0x000fe400078e0a05 */
[C---:B------:R-:W-:Y:S01]  /*19c0*/  IMAD R32, R5.reuse, R32, R42 ;  /* 0x0000002005207224 */ /* 0x040fe200078e022a */
[----:B------:R-:W-:Y:S01]  /*19d0*/  IABS R42, R37 ;  /* 0x00000025002a7213 */ /* 0x000fe20000000000 */
[----:B------:R-:W-:Y:S01]  /*19e0*/  IMAD.MOV R31, RZ, RZ, -R31 ;  /* 0x000000ffff1f7224 */ /* 0x000fe200078e0a1f */
[----:B------:R-:W-:Y:S01]  /*19f0*/  ISETP.GT.U32.AND P3, PT, R5, R30, PT ;  /* 0x0000001e0500720c */ /* 0x000fe20003f64070 */
[----:B------:R-:W-:Y:S01]  /*1a00*/  @!P2 IMAD.MOV R28, RZ, RZ, -R28 ;  /* 0x000000ffff1ca224 */ /* 0x000fe200078e0a1c */
[----:B------:R-:W-:Y:S01]  /*1a10*/  ISETP.GE.AND P2, PT, R33, RZ, PT ;  /* 0x000000ff2100720c */ /* 0x000fe20003f46270 */
[----:B------:R-:W-:Y:S01]  /*1a20*/  @!P6 IMAD.MOV R29, RZ, RZ, -R29 ;  /* 0x000000ffff1de224 */ /* 0x000fe200078e0a1d */
[----:B------:R-:W-:Y:S01]  /*1a30*/  ISETP.GT.U32.AND P6, PT, R5, R32, PT ;  /* 0x000000200500720c */ /* 0x000fe20003fc4070 */
[----:B------:R-:W-:-:S04]  /*1a40*/  IMAD.HI.U32 R33, R7, R44, RZ ;  /* 0x0000002c07217227 */ /* 0x000fc800078e00ff */
[C---:B------:R-:W-:Y:S02]  /*1a50*/  IMAD R31, R5.reuse, R31, R34 ;  /* 0x0000001f051f7224 */ /* 0x040fe400078e0222 */
[----:B------:R-:W-:Y:S02]  /*1a60*/  IMAD.MOV R33, RZ, RZ, -R33 ;  /* 0x000000ffff217224 */ /* 0x000fe400078e0a21 */
[--C-:B------:R-:W-:Y:S01]  /*1a70*/  @!P3 IMAD.IADD R30, R30, 0x1, -R5.reuse ;  /* 0x000000011e1eb824 */ /* 0x100fe200078e0a05 */
[C---:B------:R-:W-:Y:S01]  /*1a80*/  ISETP.GT.U32.AND P5, PT, R5.reuse, R31, PT ;  /* 0x0000001f0500720c */ /* 0x040fe20003fa4070 */
[----:B------:R-:W-:Y:S02]  /*1a90*/  IMAD R33, R5, R33, R44 ;  /* 0x0000002105217224 */ /* 0x000fe400078e022c */
[----:B------:R-:W-:Y:S02]  /*1aa0*/  @!P6 IMAD.IADD R32, R32, 0x1, -R5 ;  /* 0x000000012020e824 */ /* 0x000fe400078e0a05 */
[----:B------:R-:W-:Y:S01]  /*1ab0*/  IMAD.HI.U32 R34, R7, R42, RZ ;  /* 0x0000002a07227227 */ /* 0x000fe200078e00ff */
[----:B------:R-:W-:-:S02]  /*1ac0*/  ISETP.GT.U32.AND P3, PT, R5, R33, PT ;  /* 0x000000210500720c */ /* 0x000fc40003f64070 */
[----:B------:R-:W-:Y:S01]  /*1ad0*/  ISETP.GT.U32.AND P6, PT, R5, R32, PT ;  /* 0x000000200500720c */ /* 0x000fe20003fc4070 */
[----:B------:R-:W-:Y:S02]  /*1ae0*/  IMAD.MOV R34, RZ, RZ, -R34 ;  /* 0x000000ffff227224 */ /* 0x000fe400078e0a22 */
[C---:B------:R-:W-:Y:S02]  /*1af0*/  VIADD R39, R6.reuse, 0x48 ;  /* 0x0000004806277836 */ /* 0x040fe40000000000 */
[--C-:B------:R-:W-:Y:S02]  /*1b00*/  @!P5 IMAD.IADD R31, R31, 0x1, -R5.reuse ;  /* 0x000000011f1fd824 */ /* 0x100fe400078e0a05 */
[C---:B------:R-:W-:Y:S01]  /*1b10*/  IMAD R34, R5.reuse, R34, R42 ;  /* 0x0000002205227224 */ /* 0x040fe200078e022a */
[----:B------:R-:W-:Y:S01]  /*1b20*/  IABS R44, R39 ;  /* 0x00000027002c7213 */ /* 0x000fe20000000000 */
[----:B------:R-:W-:Y:S01]  /*1b30*/  VIADD R41, R6, 0x46 ;  /* 0x0000004606297836 */ /* 0x000fe20000000000 */
[----:B------:R-:W-:Y:S01]  /*1b40*/  ISETP.GT.U32.AND P5, PT, R5, R31, PT ;  /* 0x0000001f0500720c */ /* 0x000fe20003fa4070 */
[----:B------:R-:W-:-:S02]  /*1b50*/  @!P3 IMAD.IADD R33, R33, 0x1, -R5 ;  /* 0x000000012121b824 */ /* 0x000fc400078e0a05 */
[----:B------:R-:W-:Y:S01]  /*1b60*/  @!P6 IMAD.IADD R32, R32, 0x1, -R5 ;  /* 0x000000012020e824 */ /* 0x000fe200078e0a05 */
[----:B------:R-:W-:Y:S01]  /*1b70*/  ISETP.GT.U32.AND P6, PT, R5, R34, PT ;  /* 0x000000220500720c */ /* 0x000fe20003fc4070 */
[----:B------:R-:W-:Y:S01]  /*1b80*/  IMAD.HI.U32 R35, R7, R44, RZ ;  /* 0x0000002c07237227 */ /* 0x000fe200078e00ff */
[----:B------:R-:W-:Y:S02]  /*1b90*/  ISETP.GT.U32.AND P3, PT, R5, R33, PT ;  /* 0x000000210500720c */ /* 0x000fe40003f64070 */
[----:B------:R-:W-:Y:S01]  /*1ba0*/  IABS R46, R41 ;  /* 0x00000029002e7213 */ /* 0x000fe20000000000 */
[----:B------:R-:W-:Y:S02]  /*1bb0*/  IMAD.MOV R35, RZ, RZ, -R35 ;  /* 0x000000ffff237224 */ /* 0x000fe400078e0a23 */
[----:B------:R-:W-:Y:S01]  /*1bc0*/  @!P0 IMAD.MOV R30, RZ, RZ, -R30 ;  /* 0x000000ffff1e8224 */ /* 0x000fe200078e0a1e */
[----:B------:R-:W-:Y:S01]  /*1bd0*/  ISETP.GE.AND P0, PT, R37, RZ, PT ;  /* 0x000000ff2500720c */ /* 0x000fe20003f06270 */
[----:B------:R-:W-:Y:S01]  /*1be0*/  @!P5 IMAD.IADD R31, R31, 0x1, -R5 ;  /* 0x000000011f1fd824 */ /* 0x000fe200078e0a05 */
[----:B------:R-:W-:Y:S01]  /*1bf0*/  ISETP.GE.AND P5, PT, R39, RZ, PT ;  /* 0x000000ff2700720c */ /* 0x000fe20003fa6270 */
[----:B------:R-:W-:-:S02]  /*1c00*/  VIADD R39, R6, 0x44 ;  /* 0x0000004406277836 */ /* 0x000fc40000000000 */
[--C-:B------:R-:W-:Y:S02]  /*1c10*/  @!P6 IMAD.IADD R34, R34, 0x1, -R5.reuse ;  /* 0x000000012222e824 */ /* 0x100fe400078e0a05 */
[----:B------:R-:W-:Y:S01]  /*1c20*/  @!P3 IMAD.IADD R33, R33, 0x1, -R5 ;  /* 0x000000012121b824 */ /* 0x000fe200078e0a05 */
[----:B------:R-:W-:Y:S01]  /*1c30*/  IABS R42, R39 ;  /* 0x00000027002a7213 */ /* 0x000fe20000000000 */
[----:B------:R-:W-:Y:S01]  /*1c40*/  IMAD R35, R5, R35, R44 ;  /* 0x0000002305237224 */ /* 0x000fe200078e022c */
[----:B------:R-:W-:Y:S01]  /*1c50*/  ISETP.GE.AND P6, PT, R39, RZ, PT ;  /* 0x000000ff2700720c */ /* 0x000fe20003fc6270 */
[----:B------:R-:W-:Y:S01]  /*1c60*/  @!P2 IMAD.MOV R33, RZ, RZ, -R33 ;  /* 0x000000ffff21a224 */ /* 0x000fe200078e0a21 */
[----:B------:R-:W-:Y:S01]  /*1c70*/  ISETP.GT.U32.AND P2, PT, R5, R34, PT ;  /* 0x000000220500720c */ /* 0x000fe20003f44070 */
[----:B------:R-:W-:-:S04]  /*1c80*/  IMAD.HI.U32 R39, R7, R42, RZ ;  /* 0x0000002a07277227 */ /* 0x000fc800078e00ff */
[----:B------:R-:W-:Y:S02]  /*1c90*/  IMAD.MOV R39, RZ, RZ, -R39 ;  /* 0x000000ffff277224 */ /* 0x000fe400078e0a27 */
[----:B------:R-:W-:Y:S01]  /*1ca0*/  @!P4 IMAD.MOV R31, RZ, RZ, -R31 ;  /* 0x000000ffff1fc224 */ /* 0x000fe200078e0a1f */
[C---:B------:R-:W-:Y:S01]  /*1cb0*/  ISETP.GT.U32.AND P4, PT, R5.reuse, R35, PT ;  /* 0x000000230500720c */ /* 0x040fe20003f84070 */
[----:B------:R-:W-:Y:S02]  /*1cc0*/  IMAD R39, R5, R39, R42 ;  /* 0x0000002705277224 */ /* 0x000fe400078e022a */
[----:B------:R-:W-:-:S04]  /*1cd0*/  IMAD.HI.U32 R37, R7, R46, RZ ;  /* 0x0000002e07257227 */ /* 0x000fc800078e00ff */
[----:B------:R-:W-:Y:S01]  /*1ce0*/  @!P2 IMAD.IADD R34, R34, 0x1, -R5 ;  /* 0x000000012222a824 */ /* 0x000fe200078e0a05 */
[C---:B------:R-:W-:Y:S01]  /*1cf0*/  ISETP.GT.U32.AND P2, PT, R5.reuse, R39, PT ;  /* 0x000000270500720c */ /* 0x040fe20003f44070 */
[----:B------:R-:W-:Y:S02]  /*1d00*/  IMAD.MOV R37, RZ, RZ, -R37 ;  /* 0x000000ffff257224 */ /* 0x000fe400078e0a25 */
[----:B------:R-:W-:Y:S02]  /*1d10*/  VIADD R45, R6, 0x40 ;  /* 0x00000040062d7836 */ /* 0x000fe40000000000 */
[----:B------:R-:W-:Y:S02]  /*1d20*/  IMAD R37, R5, R37, R46 ;  /* 0x0000002505257224 */ /* 0x000fe400078e022e */
[--C-:B------:R-:W-:Y:S01]  /*1d30*/  @!P4 IMAD.IADD R35, R35, 0x1, -R5.reuse ;  /* 0x000000012323c824 */ /* 0x100fe200078e0a05 */
[----:B------:R-:W-:Y:S01]  /*1d40*/  IABS R46, R45 ;  /* 0x0000002d002e7213 */ /* 0x000fe20000000000 */
[----:B------:R-:W-:Y:S01]  /*1d50*/  @!P0 IMAD.MOV R34, RZ, RZ, -R34 ;  /* 0x000000ffff228224 */ /* 0x000fe200078e0a22 */
[C---:B------:R-:W-:Y:S01]  /*1d60*/  ISETP.GT.U32.AND P3, PT, R5.reuse, R37, PT ;  /* 0x000000250500720c */ /* 0x040fe20003f64070 */
[----:B------:R-:W-:Y:S01]  /*1d70*/  @!P1 IMAD.MOV R32, RZ, RZ, -R32 ;  /* 0x000000ffff209224 */ /* 0x000fe200078e0a20 */
[----:B------:R-:W-:Y:S01]  /*1d80*/  ISETP.GT.U32.AND P4, PT, R5, R35, PT ;  /* 0x000000230500720c */ /* 0x000fe20003f84070 */
[----:B------:R-:W-:Y:S01]  /*1d90*/  @!P2 IMAD.IADD R39, R39, 0x1, -R5 ;  /* 0x000000012727a824 */ /* 0x000fe200078e0a05 */
[----:B------:R-:W-:Y:S01]  /*1da0*/  ISETP.GE.AND P1, PT, R41, RZ, PT ;  /* 0x000000ff2900720c */ /* 0x000fe20003f26270 */
[----:B------:R-:W-:-:S03]  /*1db0*/  IMAD.HI.U32 R42, R7, R46, RZ ;  /* 0x0000002e072a7227 */ /* 0x000fc600078e00ff */
[----:B------:R-:W-:Y:S01]  /*1dc0*/  ISETP.GT.U32.AND P0, PT, R5, R39, PT ;  /* 0x000000270500720c */ /* 0x000fe20003f04070 */
[C---:B------:R-:W-:Y:S02]  /*1dd0*/  VIADD R41, R6.reuse, 0x42 ;  /* 0x0000004206297836 */ /* 0x040fe40000000000 */
[----:B------:R-:W-:Y:S02]  /*1de0*/  VIADD R49, R6, 0x3e ;  /* 0x0000003e06317836 */ /* 0x000fe40000000000 */
[----:B------:R-:W-:Y:S01]  /*1df0*/  IMAD.MOV R42, RZ, RZ, -R42 ;  /* 0x000000ffff2a7224 */ /* 0x000fe200078e0a2a */
[----:B------:R-:W-:Y:S01]  /*1e00*/  IABS R44, R41 ;  /* 0x00000029002c7213 */ /* 0x000fe20000000000 */
[--C-:B------:R-:W-:Y:S01]  /*1e10*/  @!P3 IMAD.IADD R37, R37, 0x1, -R5.reuse ;  /* 0x000000012525b824 */ /* 0x100fe200078e0a05 */
[----:B------:R-:W-:Y:S01]  /*1e20*/  IABS R48, R49 ;  /* 0x0000003100307213 */ /* 0x000fe20000000000 */
[----:B------:R-:W-:Y:S01]  /*1e30*/  IMAD R42, R5, R42, R46 ;  /* 0x0000002a052a7224 */ /* 0x000fe200078e022e */
[----:B------:R-:W-:Y:S01]  /*1e40*/  ISETP.GE.AND P2, PT, R49, RZ, PT ;  /* 0x000000ff3100720c */ /* 0x000fe20003f46270 */
[----:B------:R-:W-:Y:S01]  /*1e50*/  @!P4 IMAD.IADD R35, R35, 0x1, -R5 ;  /* 0x000000012323c824 */ /* 0x000fe200078e0a05 */
[----:B------:R-:W-:Y:S01]  /*1e60*/  ISETP.GE.AND P4, PT, R41, RZ, PT ;  /* 0x000000ff2900720c */ /* 0x000fe20003f86270 */
[----:B------:R-:W-:Y:S01]  /*1e70*/  IMAD.HI.U32 R41, R7, R44, RZ ;  /* 0x0000002c07297227 */ /* 0x000fe200078e00ff */
[----:B------:R-:W-:-:S03]  /*1e80*/  ISETP.GT.U32.AND P3, PT, R5, R37, PT ;  /* 0x000000250500720c */ /* 0x000fc60003f64070 */
[----:B------:R-:W-:Y:S01]  /*1e90*/  @!P0 IMAD.IADD R39, R39, 0x1, -R5 ;  /* 0x0000000127278824 */ /* 0x000fe200078e0a05 */
[----:B------:R-:W-:Y:S01]  /*1ea0*/  ISETP.GT.U32.AND P0, PT, R5, R42, PT ;  /* 0x0000002a0500720c */ /* 0x000fe20003f04070 */
[----:B------:R-:W-:-:S04]  /*1eb0*/  IMAD.HI.U32 R43, R7, R48, RZ ;  /* 0x00000030072b7227 */ /* 0x000fc800078e00ff */
[----:B------:R-:W-:Y:S02]  /*1ec0*/  IMAD.MOV R41, RZ, RZ, -R41 ;  /* 0x000000ffff297224 */ /* 0x000fe400078e0a29 */
[----:B------:R-:W-:Y:S02]  /*1ed0*/  IMAD.MOV R43, RZ, RZ, -R43 ;  /* 0x000000ffff2b7224 */ /* 0x000fe400078e0a2b */
[C---:B------:R-:W-:Y:S02]  /*1ee0*/  IMAD R41, R5.reuse, R41, R44 ;  /* 0x0000002905297224 */ /* 0x040fe400078e022c */
[----:B------:R-:W-:Y:S02]  /*1ef0*/  IMAD R44, R5, R43, R48 ;  /* 0x0000002b052c7224 */ /* 0x000fe400078e0230 */
[C---:B------:R-:W-:Y:S02]  /*1f00*/  VIADD R43, R6.reuse, 0x3c ;  /* 0x0000003c062b7836 */ /* 0x040fe40000000000 */
[----:B------:R-:W-:-:S02]  /*1f10*/  VIADD R51, R6, 0x3a ;  /* 0x0000003a06337836 */ /* 0x000fc40000000000 */
[--C-:B------:R-:W-:Y:S01]  /*1f20*/  @!P3 IMAD.IADD R37, R37, 0x1, -R5.reuse ;  /* 0x000000012525b824 */ /* 0x100fe200078e0a05 */
[----:B------:R-:W-:Y:S01]  /*1f30*/  IABS R50, R43 ;  /* 0x0000002b00327213 */ /* 0x000fe20000000000 */
[----:B------:R-:W-:Y:S01]  /*1f40*/  @!P0 IMAD.IADD R42, R42, 0x1, -R5 ;  /* 0x000000012a2a8824 */ /* 0x000fe200078e0a05 */
[----:B------:R-:W-:Y:S01]  /*1f50*/  IABS R52, R51 ;  /* 0x0000003300347213 */ /* 0x000fe20000000000 */
[----:B------:R-:W-:Y:S01]  /*1f60*/  @!P5 IMAD.MOV R35, RZ, RZ, -R35 ;  /* 0x000000ffff23d224 */ /* 0x000fe200078e0a23 */
[----:B------:R-:W-:Y:S01]  /*1f70*/  ISETP.GT.U32.AND P5, PT, R5, R41, PT ;  /* 0x000000290500720c */ /* 0x000fe20003fa4070 */
[----:B------:R-:W-:Y:S01]  /*1f80*/  @!P1 IMAD.MOV R37, RZ, RZ, -R37 ;  /* 0x000000ffff259224 */ /* 0x000fe200078e0a25 */
[----:B------:R-:W-:Y:S01]  /*1f90*/  ISETP.GE.AND P1, PT, R43, RZ, PT ;  /* 0x000000ff2b00720c */ /* 0x000fe20003f26270 */
[----:B------:R-:W-:Y:S01]  /*1fa0*/  IMAD.HI.U32 R43, R7, R50, RZ ;  /* 0x00000032072b7227 */ /* 0x000fe200078e00ff */
[----:B------:R-:W-:Y:S02]  /*1fb0*/  ISETP.GT.U32.AND P0, PT, R5, R42, PT ;  /* 0x0000002a0500720c */ /* 0x000fe40003f04070 */
[----:B------:R-:W-:Y:S01]  /*1fc0*/  ISETP.GE.AND P3, PT, R45, RZ, PT ;  /* 0x000000ff2d00720c */ /* 0x000fe20003f66270 */
[----:B------:R-:W-:-:S04]  /*1fd0*/  IMAD.HI.U32 R45, R7, R52, RZ ;  /* 0x00000034072d7227 */ /* 0x000fc800078e00ff */
[----:B------:R-:W-:Y:S02]  /*1fe0*/  IMAD.MOV R43, RZ, RZ, -R43 ;  /* 0x000000ffff2b7224 */ /* 0x000fe400078e0a2b */
[----:B------:R-:W-:Y:S02]  /*1ff0*/  IMAD.MOV R49, RZ, RZ, -R45 ;  /* 0x000000ffff317224 */ /* 0x000fe400078e0a2d */
[----:B------:R-:W-:Y:S01]  /*2000*/  @!P6 IMAD.MOV R39, RZ, RZ, -R39 ;  /* 0x000000ffff27e224 */ /* 0x000fe200078e0a27 */
[C---:B------:R-:W-:Y:S01]  /*2010*/  ISETP.GT.U32.AND P6, PT, R5.reuse, R44, PT ;  /* 0x0000002c0500720c */ /* 0x040fe20003fc4070 */
[----:B------:R-:W-:Y:S02]  /*2020*/  IMAD R45, R5, R43, R50 ;  /* 0x0000002b052d7224 */ /* 0x000fe400078e0232 */
[--C-:B------:R-:W-:Y:S02]  /*2030*/  @!P5 IMAD.IADD R41, R41, 0x1, -R5.reuse ;  /* 0x000000012929d824 */ /* 0x100fe400078e0a05 */
[----:B------:R-:W-:Y:S01]  /*2040*/  @!P0 IMAD.IADD R42, R42, 0x1, -R5 ;  /* 0x000000012a2a8824 */ /* 0x000fe200078e0a05 */
[C---:B------:R-:W-:Y:S01]  /*2050*/  ISETP.GT.U32.AND P0, PT, R5.reuse, R45, PT ;  /* 0x0000002d0500720c */ /* 0x040fe20003f04070 */
[C---:B------:R-:W-:Y:S01]  /*2060*/  VIADD R53, R6.reuse, 0x38 ;  /* 0x0000003806357836 */ /* 0x040fe20000000000 */
[----:B------:R-:W-:Y:S01]  /*2070*/  ISETP.GT.U32.AND P5, PT, R5, R41, PT ;  /* 0x000000290500720c */ /* 0x000fe20003fa4070 */
[----:B------:R-:W-:-:S02]  /*2080*/  VIADD R55, R6, 0x36 ;  /* 0x0000003606377836 */ /* 0x000fc40000000000 */
[C---:B------:R-:W-:Y:S01]  /*2090*/  IMAD R43, R5.reuse, R49, R52 ;  /* 0x00000031052b7224 */ /* 0x040fe200078e0234 */
[----:B------:R-:W-:Y:S01]  /*20a0*/  IABS R54, R53 ;  /* 0x0000003500367213 */ /* 0x000fe20000000000 */
[----:B------:R-:W-:Y:S01]  /*20b0*/  @!P6 IMAD.IADD R44, R44, 0x1, -R5 ;  /* 0x000000012c2ce824 */ /* 0x000fe200078e0a05 */
[----:B------:R-:W-:Y:S01]  /*20c0*/  IABS R56, R55 ;  /* 0x0000003700387213 */ /* 0x000fe20000000000 */
[----:B------:R-:W-:Y:S01]  /*20d0*/  VIADD R57, R6, 0x34 ;  /* 0x0000003406397836 */ /* 0x000fe20000000000 */
[----:B------:R-:W-:Y:S01]  /*20e0*/  ISETP.GT.U32.AND P6, PT, R5, R43, PT ;  /* 0x0000002b0500720c */ /* 0x000fe20003fc4070 */
[----:B------:R-:W-:-:S03]  /*20f0*/  IMAD.HI.U32 R46, R7, R54, RZ ;  /* 0x00000036072e7227 */ /* 0x000fc600078e00ff */
[----:B------:R-:W-:Y:S01]  /*2100*/  IABS R52, R57 ;  /* 0x0000003900347213 */ /* 0x000fe20000000000 */
[----:B------:R-:W-:Y:S01]  /*2110*/  @!P0 IMAD.IADD R45, R45, 0x1, -R5 ;  /* 0x000000012d2d8824 */ /* 0x000fe200078e0a05 */
[----:B------:R-:W-:Y:S01]  /*2120*/  ISETP.GT.U32.AND P0, PT, R5, R44, PT ;  /* 0x0000002c0500720c */ /* 0x000fe20003f04070 */
[----:B------:R-:W-:-:S04]  /*2130*/  IMAD.HI.U32 R48, R7, R56, RZ ;  /* 0x0000003807307227 */ /* 0x000fc800078e00ff */
[----:B------:R-:W-:Y:S02]  /*2140*/  IMAD.MOV R46, RZ, RZ, -R46 ;  /* 0x000000ffff2e7224 */ /* 0x000fe400078e0a2e */
[----:B------:R-:W-:Y:S02]  /*2150*/  VIADD R59, R6, 0x32 ;  /* 0x00000032063b7836 */ /* 0x000fe40000000000 */
[----:B------:R-:W-:Y:S01]  /*2160*/  @!P5 IMAD.IADD R41, R41, 0x1, -R5 ;  /* 0x000000012929d824 */ /* 0x000fe200078e0a05 */
[----:B------:R-:W-:Y:S01]  /*2170*/  ISETP.GE.AND P5, PT, R51, RZ, PT ;  /* 0x000000ff3300720c */ /* 0x000fe20003fa6270 */
[----:B------:R-:W-:Y:S02]  /*2180*/  IMAD.MOV R48, RZ, RZ, -R48 ;  /* 0x000000ffff307224 */ /* 0x000fe400078e0a30 */
[C---:B------:R-:W-:Y:S01]  /*2190*/  IMAD R46, R5.reuse, R46, R54 ;  /* 0x0000002e052e7224 */ /* 0x040fe200078e0236 */
[----:B------:R-:W-:Y:S01]  /*21a0*/  IABS R54, R59 ;  /* 0x0000003b00367213 */ /* 0x000fe20000000000 */
[----:B------:R-:W-:Y:S01]  /*21b0*/  @!P4 IMAD.MOV R41, RZ, RZ, -R41 ;  /* 0x000000ffff29c224 */ /* 0x000fe200078e0a29 */
[C---:B------:R-:W-:Y:S01]  /*21c0*/  ISETP.GT.U32.AND P4, PT, R5.reuse, R45, PT ;  /* 0x0000002d0500720c */ /* 0x040fe20003f84070 */
[----:B------:R-:W-:-:S02]  /*21d0*/  IMAD R48, R5, R48, R56 ;  /* 0x0000003005307224 */ /* 0x000fc400078e0238 */
[----:B------:R-:W-:-:S04]  /*21e0*/  IMAD.HI.U32 R49, R7, R52, RZ ;  /* 0x0000003407317227 */ /* 0x000fc800078e00ff */
[----:B------:R-:W-:-:S04]  /*21f0*/  IMAD.HI.U32 R50, R7, R54, RZ ;  /* 0x0000003607327227 */ /* 0x000fc800078e00ff */
[----:B------:R-:W-:Y:S02]  /*2200*/  IMAD.MOV R49, RZ, RZ, -R49 ;  /* 0x000000ffff317224 */ /* 0x000fe400078e0a31 */
[----:B------:R-:W-:Y:S01]  /*2210*/  @!P3 IMAD.MOV R42, RZ, RZ, -R42 ;  /* 0x000000ffff2ab224 */ /* 0x000fe200078e0a2a */
[C---:B------:R-:W-:Y:S01]  /*2220*/  ISETP.GT.U32.AND P3, PT, R5.reuse, R46, PT ;  /* 0x0000002e0500720c */ /* 0x040fe20003f64070 */
[--C-:B------:R-:W-:Y:S01]  /*2230*/  @!P0 IMAD.IADD R44, R44, 0x1, -R5.reuse ;  /* 0x000000012c2c8824 */ /* 0x100fe200078e0a05 */
[----:B------:R-:W-:Y:S01]  /*2240*/  ISETP.GT.U32.AND P0, PT, R5, R48, PT ;  /* 0x000000300500720c */ /* 0x000fe20003f04070 */
[----:B------:R-:W-:Y:S02]  /*2250*/  @!P6 IMAD.IADD R43, R43, 0x1, -R5 ;  /* 0x000000012b2be824 */ /* 0x000fe400078e0a05 */
[----:B------:R-:W-:Y:S02]  /*2260*/  IMAD.MOV R51, RZ, RZ, -R50 ;  /* 0x000000ffff337224 */ /* 0x000fe400078e0a32 */
[C---:B------:R-:W-:Y:S01]  /*2270*/  IMAD R50, R5.reuse, R49, R52 ;  /* 0x0000003105327224 */ /* 0x040fe200078e0234 */
[----:B------:R-:W-:Y:S01]  /*2280*/  ISETP.GT.U32.AND P6, PT, R5, R43, PT ;  /* 0x0000002b0500720c */ /* 0x000fe20003fc4070 */
[----:B------:R-:W-:-:S02]  /*2290*/  VIADD R61, R6, 0x30 ;  /* 0x00000030063d7836 */ /* 0x000fc40000000000 */
[--C-:B------:R-:W-:Y:S01]  /*22a0*/  @!P4 IMAD.IADD R45, R45, 0x1, -R5.reuse ;  /* 0x000000012d2dc824 */ /* 0x100fe200078e0a05 */
[C---:B------:R-:W-:Y:S01]  /*22b0*/  ISETP.GT.U32.AND P4, PT, R5.reuse, R50, PT ;  /* 0x000000320500720c */ /* 0x040fe20003f84070 */
[----:B------:R-:W-:Y:S01]  /*22c0*/  VIADD R62, R6, 0x2e ;  /* 0x0000002e063e7836 */ /* 0x000fe20000000000 */
[----:B------:R-:W-:Y:S01]  /*22d0*/  IABS R56, R61 ;  /* 0x0000003d00387213 */ /* 0x000fe20000000000 */
[C---:B------:R-:W-:Y:S02]  /*22e0*/  IMAD R52, R5.reuse, R51, R54 ;  /* 0x0000003305347224 */ /* 0x040fe400078e0236 */
[--C-:B------:R-:W-:Y:S01]  /*22f0*/  @!P3 IMAD.IADD R46, R46, 0x1, -R5.reuse ;  /* 0x000000012e2eb824 */ /* 0x100fe200078e0a05 */
[----:B------:R-:W-:Y:S01]  /*2300*/  IABS R58, R62 ;  /* 0x0000003e003a7213 */ /* 0x000fe20000000000 */
[----:B------:R-:W-:Y:S01]  /*2310*/  @!P0 IMAD.IADD R48, R48, 0x1, -R5 ;  /* 0x0000000130308824 */ /* 0x000fe200078e0a05 */
[----:B------:R-:W-:Y:S01]  /*2320*/  ISETP.GT.U32.AND P3, PT, R5, R52, PT ;  /* 0x000000340500720c */ /* 0x000fe20003f64070 */
[----:B------:R-:W-:Y:S01]  /*2330*/  IMAD.HI.U32 R49, R7, R56, RZ ;  /* 0x0000003807317227 */ /* 0x000fe200078e00ff */
[----:B------:R-:W-:-:S03]  /*2340*/  ISETP.GE.AND P0, PT, R55, RZ, PT ;  /* 0x000000ff3700720c */ /* 0x000fc60003f06270 */
[----:B------:R-:W-:Y:S01]  /*2350*/  @!P2 IMAD.MOV R44, RZ, RZ, -R44 ;  /* 0x000000ffff2ca224 */ /* 0x000fe200078e0a2c */
[----:B------:R-:W-:Y:S01]  /*2360*/  ISETP.GT.U32.AND P2, PT, R5, R48, PT ;  /* 0x000000300500720c */ /* 0x000fe20003f44070 */
[----:B------:R-:W-:-:S04]  /*2370*/  IMAD.HI.U32 R51, R7, R58, RZ ;  /* 0x0000003a07337227 */ /* 0x000fc800078e00ff */
[----:B------:R-:W-:Y:S02]  /*2380*/  IMAD.MOV R49, RZ, RZ, -R49 ;  /* 0x000000ffff317224 */ /* 0x000fe400078e0a31 */
[--C-:B------:R-:W-:Y:S01]  /*2390*/  @!P6 IMAD.IADD R43, R43, 0x1, -R5.reuse ;  /* 0x000000012b2be824 */ /* 0x100fe200078e0a05 */
[----:B------:R-:W-:Y:S01]  /*23a0*/  ISETP.GE.AND P6, PT, R53, RZ, PT ;  /* 0x000000ff3500720c */ /* 0x000fe20003fc6270 */
[----:B------:R-:W-:Y:S01]  /*23b0*/  @!P4 IMAD.IADD R50, R50, 0x1, -R5 ;  /* 0x000000013232c824 */ /* 0x000fe200078e0a05 */
[C---:B------:R-:W-:Y:S01]  /*23c0*/  ISETP.GT.U32.AND P4, PT, R5.reuse, R46, PT ;  /* 0x0000002e0500720c */ /* 0x040fe20003f84070 */
[----:B------:R-:W-:Y:S02]  /*23d0*/  IMAD.MOV R51, RZ, RZ, -R51 ;  /* 0x000000ffff337224 */ /* 0x000fe400078e0a33 */
[----:B------:R-:W-:Y:S02]  /*23e0*/  VIADD R53, R6, 0x2c ;  /* 0x0000002c06357836 */ /* 0x000fe40000000000 */
[----:B------:R-:W-:-:S02]  /*23f0*/  IMAD R54, R5, R49, R56 ;  /* 0x0000003105367224 */ /* 0x000fc400078e0238 */
[C---:B------:R-:W-:Y:S01]  /*2400*/  IMAD R56, R5.reuse, R51, R58 ;  /* 0x0000003305387224 */ /* 0x040fe200078e023a */
[----:B------:R-:W-:Y:S01]  /*2410*/  IABS R58, R53 ;  /* 0x00000035003a7213 */ /* 0x000fe20000000000 */
[----:B------:R-:W-:Y:S02]  /*2420*/  VIADD R55, R6, 0x2a ;  /* 0x0000002a06377836 */ /* 0x000fe40000000000 */
[----:B------:R-:W-:Y:S01]  /*2430*/  @!P3 IMAD.IADD R52, R52, 0x1, -R5 ;  /* 0x000000013434b824 */ /* 0x000fe200078e0a05 */
[C---:B------:R-:W-:Y:S01]  /*2440*/  ISETP.GT.U32.AND P3, PT, R5.reuse, R50, PT ;  /* 0x000000320500720c */ /* 0x040fe20003f64070 */
[----:B------:R-:W-:Y:S01]  /*2450*/  @!P5 IMAD.MOV R43, RZ, RZ, -R43 ;  /* 0x000000ffff2bd224 */ /* 0x000fe200078e0a2b */
[----:B------:R-:W-:Y:S01]  /*2460*/  ISETP.GT.U32.AND P5, PT, R5, R54, PT ;  /* 0x000000360500720c */ /* 0x000fe20003fa4070 */
[----:B------:R-:W-:Y:S01]  /*2470*/  @!P2 IMAD.IADD R48, R48, 0x1, -R5 ;  /* 0x000000013030a824 */ /* 0x000fe200078e0a05 */
[----:B------:R-:W-:Y:S01]  /*2480*/  IABS R60, R55 ;  /* 0x00000037003c7213 */ /* 0x000fe20000000000 */
[----:B------:R-:W-:Y:S01]  /*2490*/  IMAD.HI.U32 R49, R7, R58, RZ ;  /* 0x0000003a07317227 */ /* 0x000fe200078e00ff */
[----:B------:R-:W-:-:S03]  /*24a0*/  ISETP.GT.U32.AND P2, PT, R5, R56, PT ;  /* 0x000000380500720c */ /* 0x000fc60003f44070 */
[----:B------:R-:W-:Y:S01]  /*24b0*/  @!P4 IMAD.IADD R46, R46, 0x1, -R5 ;  /* 0x000000012e2ec824 */ /* 0x000fe200078e0a05 */
[----:B------:R-:W-:Y:S01]  /*24c0*/  ISETP.GE.AND P4, PT, R57, RZ, PT ;  /* 0x000000ff3900720c */ /* 0x000fe20003f86270 */
[----:B------:R-:W-:Y:S02]  /*24d0*/  IMAD.MOV R51, RZ, RZ, -R49 ;  /* 0x000000ffff337224 */ /* 0x000fe400078e0a31 */
[----:B------:R-:W-:-:S04]  /*24e0*/  IMAD.HI.U32 R49, R7, R60, RZ ;  /* 0x0000003c07317227 */ /* 0x000fc800078e00ff */
[----:B------:R-:W-:Y:S01]  /*24f0*/  @!P1 IMAD.MOV R45, RZ, RZ, -R45 ;  /* 0x000000ffff2d9224 */ /* 0x000fe200078e0a2d */
[----:B------:R-:W-:Y:S01]  /*2500*/  ISETP.GT.U32.AND P1, PT, R5, R52, PT ;  /* 0x000000340500720c */ /* 0x000fe20003f24070 */
[--C-:B------:R-:W-:Y:S01]  /*2510*/  @!P3 IMAD.IADD R50, R50, 0x1, -R5.reuse ;  /* 0x000000013232b824 */ /* 0x100fe200078e0a05 */
[----:B------:R-:W-:Y:S01]  /*2520*/  ISETP.GE.AND P3, PT, R59, RZ, PT ;  /* 0x000000ff3b00720c */ /* 0x000fe20003f66270 */
[----:B------:R-:W-:Y:S01]  /*2530*/  @!P5 IMAD.IADD R54, R54, 0x1, -R5 ;  /* 0x000000013636d824 */ /* 0x000fe200078e0a05 */
[----:B------:R-:W-:Y:S01]  /*2540*/  ISETP.GE.AND P5, PT, R62, RZ, PT ;  /* 0x000000ff3e00720c */ /* 0x000fe20003fa6270 */
[----:B------:R-:W-:Y:S02]  /*2550*/  IMAD.MOV R49, RZ, RZ, -R49 ;  /* 0x000000ffff317224 */ /* 0x000fe400078e0a31 */
[----:B------:R-:W-:Y:S02]  /*2560*/  IMAD R58, R5, R51, R58 ;  /* 0x00000033053a7224 */ /* 0x000fe400078e023a */
[----:B------:R-:W-:-:S02]  /*2570*/  IMAD.MOV.U32 R67, RZ, RZ, R48 ;  /* 0x000000ffff437224 */ /* 0x000fc400078e0030 */
[----:B------:R-:W-:Y:S01]  /*2580*/  @!P2 IMAD.IADD R56, R56, 0x1, -R5 ;  /* 0x000000013838a824 */ /* 0x000fe200078e0a05 */
[C---:B------:R-:W-:Y:S01]  /*2590*/  ISETP.GT.U32.AND P2, PT, R5.reuse, R54, PT ;  /* 0x000000360500720c */ /* 0x040fe20003f44070 */
[C---:B------:R-:W-:Y:S02]  /*25a0*/  IMAD R48, R5.reuse, R49, R60 ;  /* 0x0000003105307224 */ /* 0x040fe400078e023c */
[----:B------:R-:W-:Y:S02]  /*25b0*/  IMAD.MOV.U32 R69, RZ, RZ, R50 ;  /* 0x000000ffff457224 */ /* 0x000fe400078e0032 */
[----:B------:R-:W-:Y:S01]  /*25c0*/  @!P0 IMAD.MOV R67, RZ, RZ, -R67 ;  /* 0x000000ffff438224 */ /* 0x000fe200078e0a43 */
[C---:B------:R-:W-:Y:S01]  /*25d0*/  ISETP.GT.U32.AND P0, PT, R5.reuse, R58, PT ;  /* 0x0000003a0500720c */ /* 0x040fe20003f04070 */
[----:B------:R-:W-:Y:S01]  /*25e0*/  @!P4 IMAD.MOV R69, RZ, RZ, -R69 ;  /* 0x000000ffff45c224 */ /* 0x000fe200078e0a45 */
[----:B------:R-:W-:Y:S01]  /*25f0*/  ISETP.GT.U32.AND P4, PT, R5, R48, PT ;  /* 0x000000300500720c */ /* 0x000fe20003f84070 */
[----:B------:R-:W-:-:S02]  /*2600*/  VIADD R51, R6, 0x28 ;  /* 0x0000002806337836 */ /* 0x000fc40000000000 */
[--C-:B------:R-:W-:Y:S01]  /*2610*/  @!P1 IMAD.IADD R52, R52, 0x1, -R5.reuse ;  /* 0x0000000134349824 */ /* 0x100fe200078e0a05 */
[----:B------:R-:W-:Y:S01]  /*2620*/  ISETP.GE.AND P1, PT, R61, RZ, PT ;  /* 0x000000ff3d00720c */ /* 0x000fe20003f26270 */
[----:B------:R-:W-:Y:S01]  /*2630*/  @!P6 IMAD.MOV R46, RZ, RZ, -R46 ;  /* 0x000000ffff2ee224 */ /* 0x000fe200078e0a2e */
[----:B------:R-:W-:Y:S01]  /*2640*/  IABS R49, R51 ;  /* 0x0000003300317213 */ /* 0x000fe20000000000 */
[--C-:B------:R-:W-:Y:S01]  /*2650*/  @!P2 IMAD.IADD R54, R54, 0x1, -R5.reuse ;  /* 0x000000013636a824 */ /* 0x100fe200078e0a05 */
[----:B------:R-:W-:Y:S01]  /*2660*/  ISETP.GT.U32.AND P6, PT, R5, R56, PT ;  /* 0x000000380500720c */ /* 0x000fe20003fc4070 */
[----:B------:R-:W-:Y:S01]  /*2670*/  IMAD.MOV.U32 R71, RZ, RZ, R52 ;  /* 0x000000ffff477224 */ /* 0x000fe200078e0034 */
[----:B------:R-:W-:Y:S01]  /*2680*/  ISETP.GE.AND P2, PT, R55, RZ, PT ;  /* 0x000000ff3700720c */ /* 0x000fe20003f46270 */
[----:B------:R-:W-:Y:S02]  /*2690*/  @!P0 IMAD.IADD R58, R58, 0x1, -R5 ;  /* 0x000000013a3a8824 */ /* 0x000fe400078e0a05 */
[----:B------:R-:W-:-:S02]  /*26a0*/  IMAD.MOV.U32 R52, RZ, RZ, R49 ;  /* 0x000000ffff347224 */ /* 0x000fc400078e0031 */
[----:B------:R-:W-:Y:S02]  /*26b0*/  IMAD.MOV.U32 R73, RZ, RZ, R54 ;  /* 0x000000ffff497224 */ /* 0x000fe400078e0036 */
[----:B------:R-:W-:Y:S01]  /*26c0*/  @!P4 IMAD.IADD R48, R48, 0x1, -R5 ;  /* 0x000000013030c824 */ /* 0x000fe200078e0a05 */
[----:B------:R-:W-:Y:S01]  /*26d0*/  ISETP.GT.U32.AND P4, PT, R5, R58, PT ;  /* 0x0000003a0500720c */ /* 0x000fe20003f84070 */
[----:B------:R-:W-:Y:S02]  /*26e0*/  VIADD R50, R6, 0x26 ;  /* 0x0000002606327836 */ /* 0x000fe40000000000 */
[----:B------:R-:W-:-:S03]  /*26f0*/  IMAD.HI.U32 R49, R7, R52, RZ ;  /* 0x0000003407317227 */ /* 0x000fc600078e00ff */
[----:B------:R-:W-:Y:S01]  /*2700*/  IABS R54, R50 ;  /* 0x0000003200367213 */ /* 0x000fe20000000000 */
[----:B------:R-:W-:Y:S01]  /*2710*/  @!P1 IMAD.MOV R73, RZ, RZ, -R73 ;  /* 0x000000ffff499224 */ /* 0x000fe200078e0a49 */
[----:B------:R-:W-:Y:S01]  /*2720*/  ISETP.GT.U32.AND P1, PT, R5, R48, PT ;  /* 0x000000300500720c */ /* 0x000fe20003f24070 */
[----:B------:R-:W-:Y:S01]  /*2730*/  IMAD.MOV R49, RZ, RZ, -R49 ;  /* 0x000000ffff317224 */ /* 0x000fe200078e0a31 */
[----:B------:R-:W-:Y:S01]  /*2740*/  ISETP.GE.AND P0, PT, R50, RZ, PT ;  /* 0x000000ff3200720c */ /* 0x000fe20003f06270 */
[----:B------:R-:W-:Y:S01]  /*2750*/  @!P6 IMAD.IADD R56, R56, 0x1, -R5 ;  /* 0x000000013838e824 */ /* 0x000fe200078e0a05 */
[----:B------:R-:W-:Y:S01]  /*2760*/  ISETP.GE.AND P6, PT, R51, RZ, PT ;  /* 0x000000ff3300720c */ /* 0x000fe20003fc6270 */
[----:B------:R-:W-:Y:S01]  /*2770*/  @!P3 IMAD.MOV R71, RZ, RZ, -R71 ;  /* 0x000000ffff47b224 */ /* 0x000fe200078e0a47 */
[----:B------:R-:W-:Y:S01]  /*2780*/  ISETP.GE.AND P3, PT, R53, RZ, PT ;  /* 0x000000ff3500720c */ /* 0x000fe20003f66270 */
[----:B------:R-:W-:Y:S02]  /*2790*/  IMAD R50, R5, R49, R52 ;  /* 0x0000003105327224 */ /* 0x000fe400078e0234 */
[----:B------:R-:W-:-:S04]  /*27a0*/  IMAD.HI.U32 R49, R7, R54, RZ ;  /* 0x0000003607317227 */ /* 0x000fc800078e00ff */
[C---:B------:R-:W-:Y:S02]  /*27b0*/  VIADD R51, R6.reuse, 0x24 ;  /* 0x0000002406337836 */ /* 0x040fe40000000000 */
[----:B------:R-:W-:Y:S02]  /*27c0*/  IMAD.MOV.U32 R75, RZ, RZ, R56 ;  /* 0x000000ffff4b7224 */ /* 0x000fe400078e0038 */
[----:B------:R-:W-:Y:S01]  /*27d0*/  VIADD R52, R6, 0x22 ;  /* 0x0000002206347836 */ /* 0x000fe20000000000 */
[----:B------:R-:W-:Y:S01]  /*27e0*/  IABS R56, R51 ;  /* 0x0000003300387213 */ /* 0x000fe20000000000 */
[----:B------:R-:W-:Y:S01]  /*27f0*/  @!P4 IMAD.IADD R58, R58, 0x1, -R5 ;  /* 0x000000013a3ac824 */ /* 0x000fe200078e0a05 */
[----:B------:R-:W-:Y:S01]  /*2800*/  ISETP.GT.U32.AND P4, PT, R5, R50, PT ;  /* 0x000000320500720c */ /* 0x000fe20003f84070 */
[----:B------:R-:W-:Y:S02]  /*2810*/  IMAD.MOV R49, RZ, RZ, -R49 ;  /* 0x000000ffff317224 */ /* 0x000fe400078e0a31 */
[----:B------:R-:W-:Y:S01]  /*2820*/  @!P5 IMAD.MOV R75, RZ, RZ, -R75 ;  /* 0x000000ffff4bd224 */ /* 0x000fe200078e0a4b */
[----:B------:R-:W-:Y:S01]  /*2830*/  ISETP.GE.AND P5, PT, R51, RZ, PT ;  /* 0x000000ff3300720c */ /* 0x000fe20003fa6270 */
[----:B------:R-:W-:Y:S01]  /*2840*/  @!P1 IMAD.IADD R48, R48, 0x1, -R5 ;  /* 0x0000000130309824 */ /* 0x000fe200078e0a05 */
[----:B------:R-:W-:Y:S01]  /*2850*/  ISETP.GE.AND P1, PT, R52, RZ, PT ;  /* 0x000000ff3400720c */ /* 0x000fe20003f26270 */
[----:B------:R-:W-:Y:S01]  /*2860*/  IMAD.MOV.U32 R77, RZ, RZ, R58 ;  /* 0x000000ffff4d7224 */ /* 0x000fe200078e003a */
[----:B------:R-:W-:Y:S01]  /*2870*/  IABS R51, R52 ;  /* 0x0000003400337213 */ /* 0x000fe20000000000 */
[----:B------:R-:W-:-:S02]  /*2880*/  IMAD R52, R5, R49, R54 ;  /* 0x0000003105347224 */ /* 0x000fc400078e0236 */
[----:B------:R-:W-:Y:S02]  /*2890*/  @!P3 IMAD.MOV R77, RZ, RZ, -R77 ;  /* 0x000000ffff4db224 */ /* 0x000fe400078e0a4d */
[----:B------:R-:W-:Y:S01]  /*28a0*/  VIADD R55, R6, 0x20 ;  /* 0x0000002006377836 */ /* 0x000fe20000000000 */
[----:B------:R-:W-:Y:S01]  /*28b0*/  ISETP.GT.U32.AND P3, PT, R5, R52, PT ;  /* 0x000000340500720c */ /* 0x000fe20003f64070 */
[----:B------:R-:W-:-:S03]  /*28c0*/  IMAD.HI.U32 R49, R7, R56, RZ ;  /* 0x0000003807317227 */ /* 0x000fc600078e00ff */
[----:B------:R-:W-:Y:S01]  /*28d0*/  IABS R60, R55 ;  /* 0x00000037003c7213 */ /* 0x000fe20000000000 */
[----:B------:R-:W-:Y:S02]  /*28e0*/  @!P4 IMAD.IADD R50, R50, 0x1, -R5 ;  /* 0x000000013232c824 */ /* 0x000fe400078e0a05 */
[----:B------:R-:W-:Y:S02]  /*28f0*/  IMAD.MOV R53, RZ, RZ, -R49 ;  /* 0x000000ffff357224 */ /* 0x000fe400078e0a31 */
[----:B------:R-:W-:Y:S01]  /*2900*/  IMAD.HI.U32 R49, R7, R60, RZ ;  /* 0x0000003c07317227 */ /* 0x000fe200078e00ff */
[----:B------:R-:W-:-:S03]  /*2910*/  ISETP.GT.U32.AND P4, PT, R5, R50, PT ;  /* 0x000000320500720c */ /* 0x000fc60003f84070 */
[----:B------:R-:W-:Y:S02]  /*2920*/  @!P3 IMAD.IADD R52, R52, 0x1, -R5 ;  /* 0x000000013434b824 */ /* 0x000fe400078e0a05 */
[----:B------:R-:W-:Y:S02]  /*2930*/  IMAD.MOV.U32 R79, RZ, RZ, R48 ;  /* 0x000000ffff4f7224 */ /* 0x000fe400078e0030 */
[C---:B------:R-:W-:Y:S01]  /*2940*/  IMAD R48, R5.reuse, R53, R56 ;  /* 0x0000003505307224 */ /* 0x040fe200078e0238 */
[C---:B------:R-:W-:Y:S01]  /*2950*/  ISETP.GT.U32.AND P3, PT, R5.reuse, R52, PT ;  /* 0x000000340500720c */ /* 0x040fe20003f64070 */
[----:B------:R-:W-:Y:S02]  /*2960*/  IMAD.MOV R56, RZ, RZ, -R49 ;  /* 0x000000ffff387224 */ /* 0x000fe400078e0a31 */
[----:B------:R-:W-:Y:S02]  /*2970*/  VIADD R57, R6, 0x1e ;  /* 0x0000001e06397836 */ /* 0x000fe40000000000 */
[----:B------:R-:W-:-:S02]  /*2980*/  IMAD R56, R5, R56, R60 ;  /* 0x0000003805387224 */ /* 0x000fc400078e023c */
[----:B------:R-:W-:Y:S01]  /*2990*/  IMAD.MOV.U32 R54, RZ, RZ, R51 ;  /* 0x000000ffff367224 */ /* 0x000fe200078e0033 */
[----:B------:R-:W-:Y:S01]  /*29a0*/  IABS R62, R57 ;  /* 0x00000039003e7213 */ /* 0x000fe20000000000 */
[----:B------:R-:W-:Y:S01]  /*29b0*/  @!P4 IMAD.IADD R50, R50, 0x1, -R5 ;  /* 0x000000013232c824 */ /* 0x000fe200078e0a05 */
[----:B------:R-:W-:Y:S01]  /*29c0*/  ISETP.GT.U32.AND P4, PT, R5, R48, PT ;  /* 0x000000300500720c */ /* 0x000fe20003f84070 */
[----:B------:R-:W-:-:S04]  /*29d0*/  IMAD.HI.U32 R51, R7, R54, RZ ;  /* 0x0000003607337227 */ /* 0x000fc800078e00ff */
[----:B------:R-:W-:Y:S01]  /*29e0*/  @!P3 IMAD.IADD R52, R52, 0x1, -R5 ;  /* 0x000000013434b824 */ /* 0x000fe200078e0a05 */
[----:B------:R-:W-:Y:S01]  /*29f0*/  ISETP.GT.U32.AND P3, PT, R5, R56, PT ;  /* 0x000000380500720c */ /* 0x000fe20003f64070 */
[----:B------:R-:W-:Y:S02]  /*2a00*/  IMAD.MOV R51, RZ, RZ, -R51 ;  /* 0x000000ffff337224 */ /* 0x000fe400078e0a33 */
[----:B------:R-:W-:-:S04]  /*2a10*/  IMAD.HI.U32 R49, R7, R62, RZ ;  /* 0x0000003e07317227 */ /* 0x000fc800078e00ff */
[C---:B------:R-:W-:Y:S02]  /*2a20*/  IMAD R54, R5.reuse, R51, R54 ;  /* 0x0000003305367224 */ /* 0x040fe400078e0236 */
[----:B------:R-:W-:Y:S02]  /*2a30*/  IMAD.MOV.U32 R81, RZ, RZ, R50 ;  /* 0x000000ffff517224 */ /* 0x000fe400078e0032 */
[----:B------:R-:W-:Y:S02]  /*2a40*/  IMAD.MOV R49, RZ, RZ, -R49 ;  /* 0x000000ffff317224 */ /* 0x000fe400078e0a31 */
[----:B------:R-:W-:Y:S02]  /*2a50*/  VIADD R59, R6, 0x1a ;  /* 0x0000001a063b7836 */ /* 0x000fe40000000000 */
[----:B------:R-:W-:Y:S01]  /*2a60*/  @!P6 IMAD.MOV R81, RZ, RZ, -R81 ;  /* 0x000000ffff51e224 */ /* 0x000fe200078e0a51 */
[C---:B------:R-:W-:Y:S01]  /*2a70*/  ISETP.GT.U32.AND P6, PT, R5.reuse, R54, PT ;  /* 0x000000360500720c */ /* 0x040fe20003fc4070 */
[----:B------:R-:W-:Y:S01]  /*2a80*/  IMAD R58, R5, R49, R62 ;  /* 0x00000031053a7224 */ /* 0x000fe200078e023e */
[----:B------:R-:W-:Y:S01]  /*2a90*/  IABS R62, R59 ;  /* 0x0000003b003e7213 */ /* 0x000fe20000000000 */
[----:B------:R-:W-:-:S02]  /*2aa0*/  @!P3 IMAD.IADD R56, R56, 0x1, -R5 ;  /* 0x000000013838b824 */ /* 0x000fc400078e0a05 */
[----:B------:R-:W-:Y:S02]  /*2ab0*/  IMAD.MOV.U32 R83, RZ, RZ, R52 ;  /* 0x000000ffff537224 */ /* 0x000fe400078e0034 */
[----:B------:R-:W-:Y:S01]  /*2ac0*/  IMAD.HI.U32 R50, R7, R62, RZ ;  /* 0x0000003e07327227 */ /* 0x000fe200078e00ff */
[----:B------:R-:W-:-:S03]  /*2ad0*/  ISETP.GT.U32.AND P3, PT, R5, R56, PT ;  /* 0x000000380500720c */ /* 0x000fc60003f64070 */
[----:B------:R-:W-:Y:S01]  /*2ae0*/  @!P2 IMAD.MOV R79, RZ, RZ, -R79 ;  /* 0x000000ffff4fa224 */ /* 0x000fe200078e0a4f */
[----:B------:R-:W-:Y:S01]  /*2af0*/  ISETP.GE.AND P2, PT, R55, RZ, PT ;  /* 0x000000ff3700720c */ /* 0x000fe20003f46270 */
[----:B------:R-:W-:Y:S01]  /*2b00*/  @!P0 IMAD.MOV R83, RZ, RZ, -R83 ;  /* 0x000000ffff538224 */ /* 0x000fe200078e0a53 */
[C---:B------:R-:W-:Y:S01]  /*2b10*/  ISETP.GT.U32.AND P0, PT, R5.reuse, R58, PT ;  /* 0x0000003a0500720c */ /* 0x040fe20003f04070 */
[----:B------:R-:W-:Y:S02]  /*2b20*/  VIADD R55, R6, 0x1c ;  /* 0x0000001c06377836 */ /* 0x000fe40000000000 */
[--C-:B------:R-:W-:Y:S02]  /*2b30*/  @!P4 IMAD.IADD R48, R48, 0x1, -R5.reuse ;  /* 0x000000013030c824 */ /* 0x100fe400078e0a05 */
[----:B------:R-:W-:Y:S01]  /*2b40*/  IMAD.MOV R52, RZ, RZ, -R50 ;  /* 0x000000ffff347224 */ /* 0x000fe200078e0a32 */
[----:B------:R-:W-:Y:S01]  /*2b50*/  IABS R60, R55 ;  /* 0x00000037003c7213 */ /* 0x000fe20000000000 */
[----:B------:R-:W-:Y:S01]  /*2b60*/  @!P6 IMAD.IADD R54, R54, 0x1, -R5 ;  /* 0x000000013636e824 */ /* 0x000fe200078e0a05 */
[----:B------:R-:W-:Y:S01]  /*2b70*/  ISETP.GT.U32.AND P4, PT, R5, R48, PT ;  /* 0x000000300500720c */ /* 0x000fe20003f84070 */
[----:B------:R-:W-:-:S02]  /*2b80*/  VIADD R61, R6, 0x18 ;  /* 0x00000018063d7836 */ /* 0x000fc40000000000 */
[C---:B------:R-:W-:Y:S01]  /*2b90*/  IMAD R52, R5.reuse, R52, R62 ;  /* 0x0000003405347224 */ /* 0x040fe200078e023e */
[----:B------:R-:W-:Y:S01]  /*2ba0*/  ISETP.GT.U32.AND P6, PT, R5, R54, PT ;  /* 0x000000360500720c */ /* 0x000fe20003fc4070 */
[----:B------:R-:W-:Y:S01]  /*2bb0*/  @!P3 IMAD.IADD R56, R56, 0x1, -R5 ;  /* 0x000000013838b824 */ /* 0x000fe200078e0a05 */
[----:B------:R-:W-:Y:S01]  /*2bc0*/  IABS R64, R61 ;  /* 0x0000003d00407213 */ /* 0x000fe20000000000 */
[----:B------:R-:W-:Y:S01]  /*2bd0*/  IMAD.HI.U32 R49, R7, R60, RZ ;  /* 0x0000003c07317227 */ /* 0x000fe200078e00ff */
[----:B------:R-:W-:-:S03]  /*2be0*/  ISETP.GT.U32.AND P3, PT, R5, R52, PT ;  /* 0x000000340500720c */ /* 0x000fc60003f64070 */
[----:B------:R-:W-:Y:S02]  /*2bf0*/  @!P0 IMAD.IADD R58, R58, 0x1, -R5 ;  /* 0x000000013a3a8824 */ /* 0x000fe400078e0a05 */
[----:B------:R-:W-:Y:S02]  /*2c00*/  IMAD.MOV R49, RZ, RZ, -R49 ;  /* 0x000000ffff317224 */ /* 0x000fe400078e0a31 */
[----:B------:R-:W-:Y:S01]  /*2c10*/  IMAD.HI.U32 R51, R7, R64, RZ ;  /* 0x0000004007337227 */ /* 0x000fe200078e00ff */
[----:B------:R-:W-:-:S03]  /*2c20*/  ISETP.GT.U32.AND P0, PT, R5, R58, PT ;  /* 0x0000003a0500720c */ /* 0x000fc60003f04070 */
[----:B------:R-:W-:Y:S02]  /*2c30*/  IMAD R50, R5, R49, R60 ;  /* 0x0000003105327224 */ /* 0x000fe400078e023c */
[----:B------:R-:W-:Y:S01]  /*2c40*/  @!P4 IMAD.IADD R48, R48, 0x1, -R5 ;  /* 0x000000013030c824 */ /* 0x000fe200078e0a05 */
[----:B------:R-:W-:Y:S01]  /*2c50*/  ISETP.GE.AND P4, PT, R57, RZ, PT ;  /* 0x000000ff3900720c */ /* 0x000fe20003f86270 */
[----:B------:R-:W-:Y:S02]  /*2c60*/  IMAD.MOV R51, RZ, RZ, -R51 ;  /* 0x000000ffff337224 */ /* 0x000fe400078e0a33 */
[----:B------:R-:W-:Y:S02]  /*2c70*/  VIADD R63, R6, 0x14 ;  /* 0x00000014063f7836 */ /* 0x000fe40000000000 */
[--C-:B------:R-:W-:Y:S01]  /*2c80*/  @!P6 IMAD.IADD R54, R54, 0x1, -R5.reuse ;  /* 0x000000013636e824 */ /* 0x100fe200078e0a05 */
[C---:B------:R-:W-:Y:S01]  /*2c90*/  ISETP.GT.U32.AND P6, PT, R5.reuse, R50, PT ;  /* 0x000000320500720c */ /* 0x040fe20003fc4070 */
[----:B------:R-:W-:Y:S01]  /*2ca0*/  IMAD R60, R5, R51, R64 ;  /* 0x00000033053c7224 */ /* 0x000fe200078e0240 */
[----:B------:R-:W-:Y:S01]  /*2cb0*/  IABS R64, R63 ;  /* 0x0000003f00407213 */ /* 0x000fe20000000000 */
[----:B------:R-:W-:-:S02]  /*2cc0*/  @!P3 IMAD.IADD R52, R52, 0x1, -R5 ;  /* 0x000000013434b824 */ /* 0x000fc400078e0a05 */
[----:B------:R-:W-:Y:S02]  /*2cd0*/  IMAD.MOV.U32 R89, RZ, RZ, R48 ;  /* 0x000000ffff597224 */ /* 0x000fe400078e0030 */
[----:B------:R-:W-:-:S04]  /*2ce0*/  IMAD.HI.U32 R51, R7, R64, RZ ;  /* 0x0000004007337227 */ /* 0x000fc800078e00ff */
[----:B------:R-:W-:Y:S01]  /*2cf0*/  @!P5 IMAD.MOV R89, RZ, RZ, -R89 ;  /* 0x000000ffff59d224 */ /* 0x000fe200078e0a59 */
[C---:B------:R-:W-:Y:S01]  /*2d00*/  ISETP.GT.U32.AND P5, PT, R5.reuse, R52, PT ;  /* 0x000000340500720c */ /* 0x040fe20003fa4070 */
[----:B------:R-:W-:Y:S01]  /*2d10*/  @!P0 IMAD.IADD R58, R58, 0x1, -R5 ;  /* 0x000000013a3a8824 */ /* 0x000fe200078e0a05 */
[----:B------:R-:W-:Y:S01]  /*2d20*/  ISETP.GT.U32.AND P0, PT, R5, R60, PT ;  /* 0x0000003c0500720c */ /* 0x000fe20003f04070 */
[C---:B------:R-:W-:Y:S02]  /*2d30*/  VIADD R57, R6.reuse, 0x16 ;  /* 0x0000001606397836 */ /* 0x040fe40000000000 */
[----:B------:R-:W-:Y:S02]  /*2d40*/  IMAD.MOV R51, RZ, RZ, -R51 ;  /* 0x000000ffff337224 */ /* 0x000fe400078e0a33 */
[----:B------:R-:W-:Y:S01]  /*2d50*/  VIADD R84, R6, 0x10 ;  /* 0x0000001006547836 */ /* 0x000fe20000000000 */
[----:B------:R-:W-:Y:S01]  /*2d60*/  IABS R62, R57 ;  /* 0x00000039003e7213 */ /* 0x000fe20000000000 */
[--C-:B------:R-:W-:Y:S01]  /*2d70*/  @!P6 IMAD.IADD R50, R50, 0x1, -R5.reuse ;  /* 0x000000013232e824 */ /* 0x100fe200078e0a05 */
[----:B------:R-:W-:Y:S01]  /*2d80*/  ISETP.GE.AND P6, PT, R55, RZ, PT ;  /* 0x000000ff3700720c */ /* 0x000fe20003fc6270 */
[C---:B------:R-:W-:Y:S01]  /*2d90*/  IMAD R64, R5.reuse, R51, R64 ;  /* 0x0000003305407224 */ /* 0x040fe200078e0240 */
[----:B------:R-:W-:Y:S01]  /*2da0*/  IABS R68, R84 ;  /* 0x0000005400447213 */ /* 0x000fe20000000000 */
[----:B------:R-:W-:Y:S01]  /*2db0*/  VIADD R65, R6, 0x12 ;  /* 0x0000001206417836 */ /* 0x000fe20000000000 */
[C---:B------:R-:W-:Y:S01]  /*2dc0*/  ISETP.GT.U32.AND P3, PT, R5.reuse, R50, PT ;  /* 0x000000320500720c */ /* 0x040fe20003f64070 */
[----:B------:R-:W-:Y:S01]  /*2dd0*/  @!P5 IMAD.IADD R52, R52, 0x1, -R5 ;  /* 0x000000013434d824 */ /* 0x000fe200078e0a05 */
[----:B------:R-:W-:Y:S01]  /*2de0*/  ISETP.GT.U32.AND P5, PT, R5, R64, PT ;  /* 0x000000400500720c */ /* 0x000fe20003fa4070 */
[----:B------:R-:W-:Y:S01]  /*2df0*/  IMAD.HI.U32 R49, R7, R62, RZ ;  /* 0x0000003e07317227 */ /* 0x000fe200078e00ff */
[----:B------:R-:W-:-:S03]  /*2e00*/  IABS R66, R65 ;  /* 0x0000004100427213 */ /* 0x000fc60000000000 */
[----:B------:R-:W-:-:S04]  /*2e10*/  IMAD.HI.U32 R48, R7, R68, RZ ;  /* 0x0000004407307227 */ /* 0x000fc800078e00ff */
[----:B------:R-:W-:Y:S02]  /*2e20*/  @!P0 IMAD.IADD R60, R60, 0x1, -R5 ;  /* 0x000000013c3c8824 */ /* 0x000fe400078e0a05 */
[----:B------:R-:W-:Y:S02]  /*2e30*/  IMAD.MOV R49, RZ, RZ, -R49 ;  /* 0x000000ffff317224 */ /* 0x000fe400078e0a31 */
[----:B------:R-:W-:Y:S01]  /*2e40*/  VIADD R85, R6, 0xe ;  /* 0x0000000e06557836 */ /* 0x000fe20000000000 */
[C---:B------:R-:W-:Y:S01]  /*2e50*/  ISETP.GT.U32.AND P0, PT, R5.reuse, R60, PT ;  /* 0x0000003c0500720c */ /* 0x040fe20003f04070 */
[----:B------:R-:W-:Y:S02]  /*2e60*/  IMAD.MOV R48, RZ, RZ, -R48 ;  /* 0x000000ffff307224 */ /* 0x000fe400078e0a30 */
[----:B------:R-:W-:Y:S01]  /*2e70*/  IMAD R62, R5, R49, R62 ;  /* 0x00000031053e7224 */ /* 0x000fe200078e023e */
[----:B------:R-:W-:Y:S01]  /*2e80*/  IABS R70, R85 ;  /* 0x0000005500467213 */ /* 0x000fe20000000000 */
[----:B------:R-:W-:-:S04]  /*2e90*/  IMAD.HI.U32 R53, R7, R66, RZ ;  /* 0x0000004207357227 */ /* 0x000fc800078e00ff */
[C---:B------:R-:W-:Y:S02]  /*2ea0*/  IMAD R48, R5.reuse, R48, R68 ;  /* 0x0000003005307224 */ /* 0x040fe400078e0244 */
[----:B------:R-:W-:Y:S01]  /*2eb0*/  @!P3 IMAD.IADD R50, R50, 0x1, -R5 ;  /* 0x000000013232b824 */ /* 0x000fe200078e0a05 */
[C---:B------:R-:W-:Y:S01]  /*2ec0*/  ISETP.GT.U32.AND P3, PT, R5.reuse, R62, PT ;  /* 0x0000003e0500720c */ /* 0x040fe20003f64070 */
[----:B------:R-:W-:Y:S02]  /*2ed0*/  IMAD.MOV R53, RZ, RZ, -R53 ;  /* 0x000000ffff357224 */ /* 0x000fe400078e0a35 */
[----:B------:R-:W-:Y:S02]  /*2ee0*/  VIADD R86, R6, 0xc ;  /* 0x0000000c06567836 */ /* 0x000fe40000000000 */
[----:B------:R-:W-:Y:S01]  /*2ef0*/  @!P5 IMAD.IADD R64, R64, 0x1, -R5 ;  /* 0x000000014040d824 */ /* 0x000fe200078e0a05 */
[----:B------:R-:W-:Y:S01]  /*2f00*/  ISETP.GT.U32.AND P5, PT, R5, R48, PT ;  /* 0x000000300500720c */ /* 0x000fe20003fa4070 */
[----:B------:R-:W-:Y:S01]  /*2f10*/  VIADD R87, R6, 0xa ;  /* 0x0000000a06577836 */ /* 0x000fe20000000000 */
[----:B------:R-:W-:Y:S01]  /*2f20*/  IABS R72, R86 ;  /* 0x0000005600487213 */ /* 0x000fe20000000000 */
[----:B------:R-:W-:-:S03]  /*2f30*/  IMAD.HI.U32 R49, R7, R70, RZ ;  /* 0x0000004607317227 */ /* 0x000fc600078e00ff */
[----:B------:R-:W-:Y:S01]  /*2f40*/  IABS R74, R87 ;  /* 0x00000057004a7213 */ /* 0x000fe20000000000 */
[C---:B------:R-:W-:Y:S02]  /*2f50*/  IMAD R66, R5.reuse, R53, R66 ;  /* 0x0000003505427224 */ /* 0x040fe400078e0242 */
[----:B------:R-:W-:Y:S02]  /*2f60*/  IMAD.MOV R49, RZ, RZ, -R49 ;  /* 0x000000ffff317224 */ /* 0x000fe400078e0a31 */
[----:B------:R-:W-:Y:S01]  /*2f70*/  @!P0 IMAD.IADD R60, R60, 0x1, -R5 ;  /* 0x000000013c3c8824 */ /* 0x000fe200078e0a05 */
[----:B------:R-:W-:Y:S01]  /*2f80*/  ISETP.GT.U32.AND P0, PT, R5, R66, PT ;  /* 0x000000420500720c */ /* 0x000fe20003f04070 */
[----:B------:R-:W-:-:S04]  /*2f90*/  IMAD.HI.U32 R51, R7, R72, RZ ;  /* 0x0000004807337227 */ /* 0x000fc800078e00ff */
[----:B------:R-:W-:Y:S02]  /*2fa0*/  IMAD R68, R5, R49, R70 ;  /* 0x0000003105447224 */ /* 0x000fe400078e0246 */
[----:B------:R-:W-:-:S04]  /*2fb0*/  IMAD.HI.U32 R53, R7, R74, RZ ;  /* 0x0000004a07357227 */ /* 0x000fc800078e00ff */
[----:B------:R-:W-:Y:S01]  /*2fc0*/  @!P3 IMAD.IADD R62, R62, 0x1, -R5 ;  /* 0x000000013e3eb824 */ /* 0x000fe200078e0a05 */
[----:B------:R-:W-:Y:S01]  /*2fd0*/  ISETP.GE.AND P3, PT, R59, RZ, PT ;  /* 0x000000ff3b00720c */ /* 0x000fe20003f66270 */
[----:B------:R-:W-:Y:S02]  /*2fe0*/  IMAD.MOV R51, RZ, RZ, -R51 ;  /* 0x000000ffff337224 */ /* 0x000fe400078e0a33 */
[----:B------:R-:W-:Y:S01]  /*2ff0*/  @!P5 IMAD.IADD R48, R48, 0x1, -R5 ;  /* 0x000000013030d824 */ /* 0x000fe200078e0a05 */
[C---:B------:R-:W-:Y:S01]  /*3000*/  ISETP.GT.U32.AND P5, PT, R5.reuse, R68, PT ;  /* 0x000000440500720c */ /* 0x040fe20003fa4070 */
[----:B------:R-:W-:Y:S02]  /*3010*/  IMAD.MOV R53, RZ, RZ, -R53 ;  /* 0x000000ffff357224 */ /* 0x000fe400078e0a35 */
[----:B------:R-:W-:Y:S02]  /*3020*/  VIADD R59, R6, 0x8 ;  /* 0x00000008063b7836 */ /* 0x000fe40000000000 */
[----:B------:R-:W-:-:S02]  /*3030*/  IMAD R70, R5, R51, R72 ;  /* 0x0000003305467224 */ /* 0x000fc400078e0248 */
[----:B------:R-:W-:Y:S01]  /*3040*/  IMAD R72, R5, R53, R74 ;  /* 0x0000003505487224 */ /* 0x000fe200078e024a */
[----:B------:R-:W-:Y:S01]  /*3050*/  IABS R74, R59 ;  /* 0x0000003b004a7213 */ /* 0x000fe20000000000 */
[----:B------:R-:W-:Y:S01]  /*3060*/  @!P0 IMAD.IADD R66, R66, 0x1, -R5 ;  /* 0x0000000142428824 */ /* 0x000fe200078e0a05 */
[----:B------:R-:W-:Y:S01]  /*3070*/  ISETP.GE.AND P0, PT, R61, RZ, PT ;  /* 0x000000ff3d00720c */ /* 0x000fe20003f06270 */
[C---:B------:R-:W-:Y:S02]  /*3080*/  VIADD R61, R6.reuse, 0x6 ;  /* 0x00000006063d7836 */ /* 0x040fe40000000000 */
[C---:B------:R-:W-:Y:S02]  /*3090*/  VIADD R88, R6.reuse, 0x4 ;  /* 0x0000000406587836 */ /* 0x040fe40000000000 */
[----:B------:R-:W-:Y:S01]  /*30a0*/  VIADD R90, R6, 0x2 ;  /* 0x00000002065a7836 */ /* 0x000fe20000000000 */
[----:B------:R-:W-:Y:S01]  /*30b0*/  IABS R76, R61 ;  /* 0x0000003d004c7213 */ /* 0x000fe20000000000 */
[----:B------:R-:W-:Y:S01]  /*30c0*/  IMAD.HI.U32 R49, R7, R74, RZ ;  /* 0x0000004a07317227 */ /* 0x000fe200078e00ff */
[----:B------:R-:W-:-:S02]  /*30d0*/  IABS R78, R88 ;  /* 0x00000058004e7213 */ /* 0x000fc40000000000 */
[----:B------:R-:W-:Y:S01]  /*30e0*/  IABS R80, R90 ;  /* 0x0000005a00507213 */ /* 0x000fe20000000000 */
[----:B------:R-:W-:Y:S01]  /*30f0*/  @!P5 IMAD.IADD R68, R68, 0x1, -R5 ;  /* 0x000000014444d824 */ /* 0x000fe200078e0a05 */
[----:B------:R-:W-:Y:S01]  /*3100*/  ISETP.GT.U32.AND P5, PT, R5, R70, PT ;  /* 0x000000460500720c */ /* 0x000fe20003fa4070 */
[----:B------:R-:W-:Y:S02]  /*3110*/  IMAD.MOV R49, RZ, RZ, -R49 ;  /* 0x000000ffff317224 */ /* 0x000fe400078e0a31 */
[----:B------:R-:W-:-:S04]  /*3120*/  IMAD.HI.U32 R51, R7, R76, RZ ;  /* 0x0000004c07337227 */ /* 0x000fc800078e00ff */
[----:B------:R-:W-:Y:S02]  /*3130*/  IMAD R74, R5, R49, R74 ;  /* 0x00000031054a7224 */ /* 0x000fe400078e024a */
[----:B------:R-:W-:-:S04]  /*3140*/  IMAD.HI.U32 R53, R7, R78, RZ ;  /* 0x0000004e07357227 */ /* 0x000fc800078e00ff */
[----:B------:R-:W-:-:S04]  /*3150*/  IMAD.HI.U32 R55, R7, R80, RZ ;  /* 0x0000005007377227 */ /* 0x000fc800078e00ff */
[----:B------:R-:W-:-:S04]  /*3160*/  IMAD.HI.U32 R49, R7, R82, RZ ;  /* 0x0000005207317227 */ /* 0x000fc800078e00ff */
[----:B------:R-:W-:Y:S02]  /*3170*/  IMAD.MOV.U32 R7, RZ, RZ, R54 ;  /* 0x000000ffff077224 */ /* 0x000fe400078e0036 */
[----:B------:R-:W-:Y:S02]  /*3180*/  IMAD.MOV.U32 R91, RZ, RZ, R56 ;  /* 0x000000ffff5b7224 */ /* 0x000fe400078e0038 */
[----:B------:R-:W-:Y:S02]  /*3190*/  IMAD.MOV.U32 R93, RZ, RZ, R58 ;  /* 0x000000ffff5d7224 */ /* 0x000fe400078e003a */
[----:B------:R-:W-:Y:S01]  /*31a0*/  @!P1 IMAD.MOV R7, RZ, RZ, -R7 ;  /* 0x000000ffff079224 */ /* 0x000fe200078e0a07 */
[C---:B------:R-:W-:Y:S01]  /*31b0*/  ISETP.GT.U32.AND P1, PT, R5.reuse, R62, PT ;  /* 0x0000003e0500720c */ /* 0x040fe20003f24070 */
[----:B------:R-:W-:Y:S01]  /*31c0*/  @!P2 IMAD.MOV R91, RZ, RZ, -R91 ;  /* 0x000000ffff5ba224 */ /* 0x000fe200078e0a5b */
[----:B------:R-:W-:Y:S01]  /*31d0*/  ISETP.GT.U32.AND P2, PT, R5, R64, PT ;  /* 0x000000400500720c */ /* 0x000fe20003f44070 */
[----:B------:R-:W-:-:S02]  /*31e0*/  IMAD.MOV.U32 R95, RZ, RZ, R50 ;  /* 0x000000ffff5f7224 */ /* 0x000fc400078e0032 */
[----:B------:R-:W-:Y:S01]  /*31f0*/  @!P4 IMAD.MOV R93, RZ, RZ, -R93 ;  /* 0x000000ffff5dc224 */ /* 0x000fe200078e0a5d */
[C---:B------:R-:W-:Y:S01]  /*3200*/  ISETP.GT.U32.AND P4, PT, R5.reuse, R66, PT ;  /* 0x000000420500720c */ /* 0x040fe20003f84070 */
[----:B------:R-:W-:Y:S01]  /*3210*/  @!P5 IMAD.IADD R70, R70, 0x1, -R5 ;  /* 0x000000014646d824 */ /* 0x000fe200078e0a05 */
[C---:B------:R-:W-:Y:S01]  /*3220*/  ISETP.GT.U32.AND P5, PT, R5.reuse, R48, PT ;  /* 0x000000300500720c */ /* 0x040fe20003fa4070 */
[----:B------:R-:W-:Y:S01]  /*3230*/  @!P6 IMAD.MOV R95, RZ, RZ, -R95 ;  /* 0x000000ffff5fe224 */ /* 0x000fe200078e0a5f */
[----:B------:R-:W-:Y:S01]  /*3240*/  ISETP.GT.U32.AND P6, PT, R5, R68, PT ;  /* 0x000000440500720c */ /* 0x000fe20003fc4070 */
[----:B------:R-:W-:Y:S02]  /*3250*/  IMAD.MOV R51, RZ, RZ, -R51 ;  /* 0x000000ffff337224 */ /* 0x000fe400078e0a33 */
[----:B------:R-:W-:Y:S02]  /*3260*/  IMAD.MOV R53, RZ, RZ, -R53 ;  /* 0x000000ffff357224 */ /* 0x000fe400078e0a35 */
[----:B------:R-:W-:-:S02]  /*3270*/  IMAD.MOV R55, RZ, RZ, -R55 ;  /* 0x000000ffff377224 */ /* 0x000fc400078e0a37 */
[----:B------:R-:W-:Y:S02]  /*3280*/  IMAD.MOV.U32 R103, RZ, RZ, R60 ;  /* 0x000000ffff677224 */ /* 0x000fe400078e003c */
[C---:B------:R-:W-:Y:S02]  /*3290*/  IMAD R76, R5.reuse, R51, R76 ;  /* 0x00000033054c7224 */ /* 0x040fe400078e024c */
[C---:B------:R-:W-:Y:S02]  /*32a0*/  IMAD R78, R5.reuse, R53, R78 ;  /* 0x00000035054e7224 */ /* 0x040fe400078e024e */
[----:B------:R-:W-:Y:S02]  /*32b0*/  IMAD.MOV R49, RZ, RZ, -R49 ;  /* 0x000000ffff317224 */ /* 0x000fe400078e0a31 */
[----:B------:R-:W-:Y:S02]  /*32c0*/  IMAD.MOV.U32 R97, RZ, RZ, R52 ;  /* 0x000000ffff617224 */ /* 0x000fe400078e0034 */
[----:B------:R-:W-:-:S02]  /*32d0*/  IMAD R80, R5, R55, R80 ;  /* 0x0000003705507224 */ /* 0x000fc400078e0250 */
[----:B------:R-:W-:Y:S01]  /*32e0*/  @!P0 IMAD.MOV R103, RZ, RZ, -R103 ;  /* 0x000000ffff678224 */ /* 0x000fe200078e0a67 */
[C---:B------:R-:W-:Y:S01]  /*32f0*/  ISETP.GT.U32.AND P0, PT, R5.reuse, R72, PT ;  /* 0x000000480500720c */ /* 0x040fe20003f04070 */
[----:B------:R-:W-:Y:S01]  /*3300*/  @!P3 IMAD.MOV R97, RZ, RZ, -R97 ;  /* 0x000000ffff61b224 */ /* 0x000fe200078e0a61 */
[C---:B------:R-:W-:Y:S01]  /*3310*/  ISETP.GT.U32.AND P3, PT, R5.reuse, R70, PT ;  /* 0x000000460500720c */ /* 0x040fe20003f64070 */
[C---:B------:R-:W-:Y:S02]  /*3320*/  IMAD R50, R5.reuse, R49, R82 ;  /* 0x0000003105327224 */ /* 0x040fe400078e0252 */
[--C-:B------:R-:W-:Y:S01]  /*3330*/  @!P1 IMAD.IADD R62, R62, 0x1, -R5.reuse ;  /* 0x000000013e3e9824 */ /* 0x100fe200078e0a05 */
[C---:B------:R-:W-:Y:S01]  /*3340*/  ISETP.GT.U32.AND P1, PT, R5.reuse, R74, PT ;  /* 0x0000004a0500720c */ /* 0x040fe20003f24070 */
[--C-:B------:R-:W-:Y:S01]  /*3350*/  @!P2 IMAD.IADD R64, R64, 0x1, -R5.reuse ;  /* 0x000000014040a824 */ /* 0x100fe200078e0a05 */
[C---:B------:R-:W-:Y:S01]  /*3360*/  ISETP.GT.U32.AND P2, PT, R5.reuse, R76, PT ;  /* 0x0000004c0500720c */ /* 0x040fe20003f44070 */
[--C-:B------:R-:W-:Y:S01]  /*3370*/  @!P4 IMAD.IADD R66, R66, 0x1, -R5.reuse ;  /* 0x000000014242c824 */ /* 0x100fe200078e0a05 */
[C---:B------:R-:W-:Y:S01]  /*3380*/  ISETP.GT.U32.AND P4, PT, R5.reuse, R78, PT ;  /* 0x0000004e0500720c */ /* 0x040fe20003f84070 */
[--C-:B------:R-:W-:Y:S01]  /*3390*/  @!P5 IMAD.IADD R48, R48, 0x1, -R5.reuse ;  /* 0x000000013030d824 */ /* 0x100fe200078e0a05 */
[C---:B------:R-:W-:Y:S01]  /*33a0*/  ISETP.GT.U32.AND P5, PT, R5.reuse, R80, PT ;  /* 0x000000500500720c */ /* 0x040fe20003fa4070 */
[--C-:B------:R-:W-:Y:S01]  /*33b0*/  @!P6 IMAD.IADD R68, R68, 0x1, -R5.reuse ;  /* 0x000000014444e824 */ /* 0x100fe200078e0a05 */
[----:B------:R-:W-:Y:S01]  /*33c0*/  ISETP.GT.U32.AND P6, PT, R5, R50, PT ;  /* 0x000000320500720c */ /* 0x000fe20003fc4070 */
[--C-:B------:R-:W-:Y:S01]  /*33d0*/  @!P0 IMAD.IADD R72, R72, 0x1, -R5.reuse ;  /* 0x0000000148488824 */ /* 0x100fe200078e0a05 */
[----:B------:R-:W-:Y:S01]  /*33e0*/  ISETP.GE.AND P0, PT, R63, RZ, PT ;  /* 0x000000ff3f00720c */ /* 0x000fe20003f06270 */
        /* <DEDUP_REMOVED lines=10> */
[----:B------:R-:W-:-:S02]  /*3490*/  @!P6 IMAD.IADD R50, R50, 0x1, -R5 ;  /* 0x000000013232e824 */ /* 0x000fc400078e0a05 */
[----:B------:R-:W-:Y:S02]  /*34a0*/  IMAD.MOV.U32 R107, RZ, RZ, R64 ;  /* 0x000000ffff6b7224 */ /* 0x000fe400078e0040 */
[----:B------:R-:W-:Y:S01]  /*34b0*/  IMAD.MOV.U32 R105, RZ, RZ, R62 ;  /* 0x000000ffff697224 */ /* 0x000fe200078e003e */
[C---:B------:R-:W-:Y:S01]  /*34c0*/  ISETP.GT.U32.AND P6, PT, R5.reuse, R50, PT ;  /* 0x000000320500720c */ /* 0x040fe20003fc4070 */
[----:B------:R-:W-:Y:S02]  /*34d0*/  IMAD.MOV.U32 R109, RZ, RZ, R66 ;  /* 0x000000ffff6d7224 */ /* 0x000fe400078e0042 */
[----:B------:R-:W-:Y:S01]  /*34e0*/  IMAD.MOV.U32 R111, RZ, RZ, R48 ;  /* 0x000000ffff6f7224 */ /* 0x000fe200078e0030 */
[----:B------:R-:W-:Y:S01]  /*34f0*/  LOP3.LUT R48, RZ, R47, RZ, 0x33, !PT ;  /* 0x0000002fff307212 */ /* 0x000fe200078e33ff */
[----:B------:R-:W-:Y:S01]  /*3500*/  @!P0 IMAD.MOV R107, RZ, RZ, -R107 ;  /* 0x000000ffff6b8224 */ /* 0x000fe200078e0a6b */
[C---:B------:R-:W-:Y:S01]  /*3510*/  ISETP.GT.U32.AND P0, PT, R5.reuse, R74, PT ;  /* 0x0000004a0500720c */ /* 0x040fe20003f04070 */
[----:B------:R-:W-:Y:S01]  /*3520*/  @!P3 IMAD.MOV R105, RZ, RZ, -R105 ;  /* 0x000000ffff69b224 */ /* 0x000fe200078e0a69 */
[C---:B------:R-:W-:Y:S01]  /*3530*/  ISETP.GT.U32.AND P3, PT, R5.reuse, R72, PT ;  /* 0x000000480500720c */ /* 0x040fe20003f64070 */
[----:B------:R-:W-:Y:S01]  /*3540*/  @!P1 IMAD.MOV R109, RZ, RZ, -R109 ;  /* 0x000000ffff6d9224 */ /* 0x000fe200078e0a6d */
[C---:B------:R-:W-:Y:S01]  /*3550*/  ISETP.GT.U32.AND P1, PT, R5.reuse, R76, PT ;  /* 0x0000004c0500720c */ /* 0x040fe20003f24070 */
[----:B------:R-:W-:Y:S01]  /*3560*/  @!P2 IMAD.MOV R111, RZ, RZ, -R111 ;  /* 0x000000ffff6fa224 */ /* 0x000fe200078e0a6f */
[C---:B------:R-:W-:Y:S01]  /*3570*/  ISETP.GT.U32.AND P2, PT, R5.reuse, R78, PT ;  /* 0x0000004e0500720c */ /* 0x040fe20003f44070 */
[----:B------:R-:W-:Y:S01]  /*3580*/  @!P4 IMAD.MOV R68, RZ, RZ, -R68 ;  /* 0x000000ffff44c224 */ /* 0x000fe200078e0a44 */
[----:B------:R-:W-:Y:S01]  /*3590*/  ISETP.GT.U32.AND P4, PT, R5, R80, PT ;  /* 0x000000500500720c */ /* 0x000fe20003f84070 */
[----:B------:R-:W-:Y:S01]  /*35a0*/  @!P5 IMAD.MOV R70, RZ, RZ, -R70 ;  /* 0x000000ffff46d224 */ /* 0x000fe200078e0a46 */
[----:B------:R-:W-:Y:S01]  /*35b0*/  ISETP.GE.AND P5, PT, R6, RZ, PT ;  /* 0x000000ff0600720c */ /* 0x000fe20003fa6270 */
[--C-:B------:R-:W-:Y:S01]  /*35c0*/  @!P6 IMAD.IADD R50, R50, 0x1, -R5.reuse ;  /* 0x000000013232e824 */ /* 0x100fe200078e0a05 */
[----:B------:R-:W-:Y:S01]  /*35d0*/  ISETP.NE.AND P6, PT, R47, RZ, PT ;  /* 0x000000ff2f00720c */ /* 0x000fe20003fc5270 */
[--C-:B------:R-:W-:Y:S01]  /*35e0*/  @!P0 IMAD.IADD R74, R74, 0x1, -R5.reuse ;  /* 0x000000014a4a8824 */ /* 0x100fe200078e0a05 */
[----:B------:R-:W-:Y:S01]  /*35f0*/  ISETP.GE.AND P0, PT, R59, RZ, PT ;  /* 0x000000ff3b00720c */ /* 0x000fe20003f06270 */
[----:B------:R-:W-:Y:S01]  /*3600*/  IMAD.MOV.U32 R113, RZ, RZ, R50 ;  /* 0x000000ffff717224 */ /* 0x000fe200078e0032 */
[----:B------:R-:W-:Y:S01]  /*3610*/  SEL R39, R48, R39, !P6 ;  /* 0x0000002730277207 */ /* 0x000fe20007000000 */
[--C-:B------:R-:W-:Y:S01]  /*3620*/  @!P3 IMAD.IADD R72, R72, 0x1, -R5.reuse ;  /* 0x000000014848b824 */ /* 0x100fe200078e0a05 */
[----:B------:R-:W-:Y:S01]  /*3630*/  ISETP.GE.AND P3, PT, R87, RZ, PT ;  /* 0x000000ff5700720c */ /* 0x000fe20003f66270 */
[--C-:B------:R-:W-:Y:S01]  /*3640*/  @!P1 IMAD.IADD R76, R76, 0x1, -R5.reuse ;  /* 0x000000014c4c9824 */ /* 0x100fe200078e0a05 */
[----:B------:R-:W-:Y:S01]  /*3650*/  ISETP.GE.AND P1, PT, R61, RZ, PT ;  /* 0x000000ff3d00720c */ /* 0x000fe20003f26270 */
[--C-:B------:R-:W-:Y:S01]  /*3660*/  @!P2 IMAD.IADD R78, R78, 0x1, -R5.reuse ;  /* 0x000000014e4ea824 */ /* 0x100fe200078e0a05 */
[----:B------:R-:W-:Y:S01]  /*3670*/  ISETP.GE.AND P2, PT, R88, RZ, PT ;  /* 0x000000ff5800720c */ /* 0x000fe20003f46270 */
[----:B------:R-:W-:Y:S01]  /*3680*/  @!P4 IMAD.IADD R80, R80, 0x1, -R5 ;  /* 0x000000015050c824 */ /* 0x000fe200078e0a05 */
[----:B------:R-:W-:Y:S01]  /*3690*/  ISETP.GE.AND P4, PT, R90, RZ, PT ;  /* 0x000000ff5a00720c */ /* 0x000fe20003f86270 */
[----:B------:R-:W-:Y:S01]  /*36a0*/  @!P5 IMAD.MOV R113, RZ, RZ, -R113 ;  /* 0x000000ffff71d224 */ /* 0x000fe200078e0a71 */
[C---:B------:R-:W-:Y:S01]  /*36b0*/  SEL R55, R48.reuse, R15, !P6 ;  /* 0x0000000f30377207 */ /* 0x040fe20007000000 */
[----:B------:R-:W-:Y:S01]  /*36c0*/  @!P0 IMAD.MOV R74, RZ, RZ, -R74 ;  /* 0x000000ffff4a8224 */ /* 0x000fe200078e0a4a */
[C---:B------:R-:W-:Y:S01]  /*36d0*/  SEL R15, R48.reuse, R103, !P6 ;  /* 0x00000067300f7207 */ /* 0x040fe20007000000 */
[----:B------:R-:W-:Y:S01]  /*36e0*/  IMAD R103, R39, UR43, RZ ;  /* 0x0000002b27677c24 */ /* 0x000fe2000f8e02ff */
[C---:B------:R-:W-:Y:S01]  /*36f0*/  SEL R45, R48.reuse, R45, !P6 ;  /* 0x0000002d302d7207 */ /* 0x040fe20007000000 */
[----:B------:R-:W-:Y:S01]  /*3700*/  @!P3 IMAD.MOV R72, RZ, RZ, -R72 ;  /* 0x000000ffff48b224 */ /* 0x000fe200078e0a48 */
[C---:B------:R-:W-:Y:S01]  /*3710*/  SEL R57, R48.reuse, R17, !P6 ;  /* 0x0000001130397207 */ /* 0x040fe20007000000 */
[----:B------:R-:W-:Y:S01]  /*3720*/  @!P1 IMAD.MOV R76, RZ, RZ, -R76 ;  /* 0x000000ffff4c9224 */ /* 0x000fe200078e0a4c */
[C---:B------:R-:W-:Y:S01]  /*3730*/  SEL R17, R48.reuse, R113, !P6 ;  /* 0x0000007130117207 */ /* 0x040fe20007000000 */
[----:B------:R-:W-:Y:S01]  /*3740*/  IMAD R113, R45, UR43, RZ ;  /* 0x0000002b2d717c24 */ /* 0x000fe2000f8e02ff */
[C---:B------:R-:W-:Y:S01]  /*3750*/  SEL R41, R48.reuse, R41, !P6 ;  /* 0x0000002930297207 */ /* 0x040fe20007000000 */
[----:B------:R-:W-:Y:S01]  /*3760*/  @!P2 IMAD.MOV R78, RZ, RZ, -R78 ;  /* 0x000000ffff4ea224 */ /* 0x000fe200078e0a4e */
[----:B------:R-:W-:Y:S01]  /*3770*/  IADD3 R39, P5, PT, R103, UR10, RZ ;  /* 0x0000000a67277c10 */ /* 0x000fe2000ffbe0ff */
[----:B------:R-:W-:Y:S01]  /*3780*/  @!P4 IMAD.MOV R80, RZ, RZ, -R80 ;  /* 0x000000ffff50c224 */ /* 0x000fe200078e0a50 */
[C---:B------:R-:W-:Y:S01]  /*3790*/  SEL R47, R48.reuse, R10, !P6 ;  /* 0x0000000a302f7207 */ /* 0x040fe20007000000 */
[----:B---3--:R-:W-:Y:S01]  /*37a0*/  IMAD R3, R3, UR18, RZ ;  /* 0x0000001203037c24 */ /* 0x008fe2000f8e02ff */
[C---:B------:R-:W-:Y:S01]  /*37b0*/  SEL R62, R48.reuse, R22, !P6 ;  /* 0x00000016303e7207 */ /* 0x040fe20007000000 */
[----:B------:R-:W-:Y:S01]  /*37c0*/  IMAD R55, R55, UR43, RZ ;  /* 0x0000002b37377c24 */ /* 0x000fe2000f8e02ff */
[C---:B------:R-:W-:Y:S01]  /*37d0*/  SEL R22, R48.reuse, R7, !P6 ;  /* 0x0000000730167207 */ /* 0x040fe20007000000 */
[----:B------:R-:W-:Y:S01]  /*37e0*/  IMAD R47, R47, UR43, RZ ;  /* 0x0000002b2f2f7c24 */ /* 0x000fe2000f8e02ff */
[C---:B------:R-:W-:Y:S01]  /*37f0*/  SEL R44, R48.reuse, R44, !P6 ;  /* 0x0000002c302c7207 */ /* 0x040fe20007000000 */
[----:B------:R-:W-:Y:S01]  /*3800*/  IMAD R57, R57, UR43, RZ ;  /* 0x0000002b39397c24 */ /* 0x000fe2000f8e02ff */
[----:B------:R-:W-:Y:S01]  /*3810*/  SEL R7, R48, R105, !P6 ;  /* 0x0000006930077207 */ /* 0x000fe20007000000 */
[----:B------:R-:W-:Y:S01]  /*3820*/  IMAD R105, R41, UR43, RZ ;  /* 0x0000002b29697c24 */ /* 0x000fe2000f8e02ff */
[----:B------:R-:W-:Y:S01]  /*3830*/  R2UR UR16, R39 ;  /* 0x00000000271072ca */ /* 0x000fe200000e0000 */
[----:B------:R-:W-:Y:S01]  /*3840*/  IMAD R112, R44, UR43, RZ ;  /* 0x0000002b2c707c24 */ /* 0x000fe2000f8e02ff */
[C---:B------:R-:W-:Y:S01]  /*3850*/  SEL R50, R48.reuse, R11, !P6 ;  /* 0x0000000b30327207 */ /* 0x040fe20007000000 */
[----:B------:R-:W-:Y:S01]  /*3860*/  IMAD R7, R7, UR43, RZ ;  /* 0x0000002b07077c24 */ /* 0x000fe2000f8e02ff */
[C---:B------:R-:W-:Y:S01]  /*3870*/  SEL R33, R48.reuse, R33, !P6 ;  /* 0x0000002130217207 */ /* 0x040fe20007000000 */
[----:B------:R-:W-:Y:S01]  /*3880*/  IMAD R17, R17, UR43, RZ ;  /* 0x0000002b11117c24 */ /* 0x000fe2000f8e02ff */
[----:B------:R-:W-:-:S02]  /*3890*/  SEL R34, R48, R34, !P6 ;  /* 0x0000002230227207 */ /* 0x000fc40007000000 */
[----:B------:R-:W-:Y:S02]  /*38a0*/  IADD3 R39, P0, PT, R113, UR10, RZ ;  /* 0x0000000a71277c10 */ /* 0x000fe4000ff1e0ff */
[C---:B------:R-:W-:Y:S02]  /*38b0*/  SEL R49, R48.reuse, R8, !P6 ;  /* 0x0000000830317207 */ /* 0x040fe40007000000 */
[C---:B------:R-:W-:Y:S02]  /*38c0*/  SEL R42, R48.reuse, R42, !P6 ;  /* 0x0000002a302a7207 */ /* 0x040fe40007000000 */
[C---:B------:R-:W-:Y:S01]  /*38d0*/  SEL R66, R48.reuse, R26, !P6 ;  /* 0x0000001a30427207 */ /* 0x040fe20007000000 */
[----:B------:R-:W-:Y:S01]  /*38e0*/  IMAD R49, R49, UR43, RZ ;  /* 0x0000002b31317c24 */ /* 0x000fe2000f8e02ff */
[C---:B------:R-:W-:Y:S02]  /*38f0*/  SEL R51, R48.reuse, R9, !P6 ;  /* 0x0000000930337207 */ /* 0x040fe40007000000 */
[----:B------:R-:W-:-:S02]  /*3900*/  SEL R52, R48, R12, !P6 ;  /* 0x0000000c30347207 */ /* 0x000fc40007000000 */
[C---:B------:R-:W-:Y:S01]  /*3910*/  SEL R53, R48.reuse, R13, !P6 ;  /* 0x0000000d30357207 */ /* 0x040fe20007000000 */
[----:B------:R-:W-:Y:S01]  /*3920*/  IMAD R51, R51, UR43, RZ ;  /* 0x0000002b33337c24 */ /* 0x000fe2000f8e02ff */
[C---:B------:R-:W-:Y:S02]  /*3930*/  SEL R54, R48.reuse, R14, !P6 ;  /* 0x0000000e30367207 */ /* 0x040fe40007000000 */
[C---:B------:R-:W-:Y:S01]  /*3940*/  SEL R56, R48.reuse, R16, !P6 ;  /* 0x0000001030387207 */ /* 0x040fe20007000000 */
[----:B------:R-:W-:Y:S01]  /*3950*/  IMAD R53, R53, UR43, RZ ;  /* 0x0000002b35357c24 */ /* 0x000fe2000f8e02ff */
[C---:B------:R-:W-:Y:S02]  /*3960*/  SEL R58, R48.reuse, R18, !P6 ;  /* 0x00000012303a7207 */ /* 0x040fe40007000000 */
[----:B------:R-:W-:Y:S01]  /*3970*/  SEL R59, R48, R19, !P6 ;  /* 0x00000013303b7207 */ /* 0x000fe20007000000 */
[----:B------:R-:W-:Y:S01]  /*3980*/  IMAD R45, R56, UR43, RZ ;  /* 0x0000002b382d7c24 */ /* 0x000fe2000f8e02ff */
[----:B------:R-:W-:-:S02]  /*3990*/  SEL R60, R48, R20, !P6 ;  /* 0x00000014303c7207 */ /* 0x000fc40007000000 */
[C---:B------:R-:W-:Y:S01]  /*39a0*/  SEL R61, R48.reuse, R21, !P6 ;  /* 0x00000015303d7207 */ /* 0x040fe20007000000 */
[----:B------:R-:W-:Y:S01]  /*39b0*/  IMAD R59, R59, UR43, RZ ;  /* 0x0000002b3b3b7c24 */ /* 0x000fe2000f8e02ff */
[C---:B------:R-:W-:Y:S02]  /*39c0*/  SEL R63, R48.reuse, R23, !P6 ;  /* 0x00000017303f7207 */ /* 0x040fe40007000000 */
[C---:B------:R-:W-:Y:S01]  /*39d0*/  SEL R64, R48.reuse, R24, !P6 ;  /* 0x0000001830407207 */ /* 0x040fe20007000000 */
[----:B------:R-:W-:Y:S01]  /*39e0*/  IMAD R61, R61, UR43, RZ ;  /* 0x0000002b3d3d7c24 */ /* 0x000fe2000f8e02ff */
[C---:B------:R-:W-:Y:S01]  /*39f0*/  SEL R65, R48.reuse, R25, !P6 ;  /* 0x0000001930417207 */ /* 0x040fe20007000000 */
[----:B------:R-:W-:Y:S01]  /*3a00*/  IMAD R63, R63, UR43, RZ ;  /* 0x0000002b3f3f7c24 */ /* 0x000fe2000f8e02ff */
[C---:B------:R-:W-:Y:S02]  /*3a10*/  SEL R35, R48.reuse, R35, !P6 ;  /* 0x0000002330237207 */ /* 0x040fe40007000000 */
        /* <DEDUP_REMOVED lines=8> */
[----:B------:R-:W-:-:S02]  /*3aa0*/  SEL R28, R48, R28, !P6 ;  /* 0x0000001c301c7207 */ /* 0x000fc40007000000 */
[C---:B------:R-:W-:Y:S01]  /*3ab0*/  SEL R29, R48.reuse, R29, !P6 ;  /* 0x0000001d301d7207 */ /* 0x040fe20007000000 */
[----:B------:R-:W-:Y:S01]  /*3ac0*/  IMAD R27, R27, UR43, RZ ;  /* 0x0000002b1b1b7c24 */ /* 0x000fe2000f8e02ff */
[----:B------:R-:W-:Y:S01]  /*3ad0*/  SEL R30, R48, R30, !P6 ;  /* 0x0000001e301e7207 */ /* 0x000fe20007000000 */
[----:B------:R-:W-:Y:S01]  /*3ae0*/  IMAD R28, R28, UR43, RZ ;  /* 0x0000002b1c1c7c24 */ /* 0x000fe2000f8e02ff */
        /* <DEDUP_REMOVED lines=8> */
[----:B------:R-:W-:-:S02]  /*3b70*/  SEL R46, R48, R46, !P6 ;  /* 0x0000002e302e7207 */ /* 0x000fc40007000000 */
[----:B------:R-:W-:Y:S01]  /*3b80*/  SEL R85, R48, R67, !P6 ;  /* 0x0000004330557207 */ /* 0x000fe20007000000 */
[----:B------:R-:W-:Y:S01]  /*3b90*/  IMAD R67, R58, UR43, RZ ;  /* 0x0000002b3a437c24 */ /* 0x000fe2000f8e02ff */
        /* <DEDUP_REMOVED lines=8> */
[C---:B------:R-:W-:Y:S01]  /*3c20*/  SEL R25, R48.reuse, R81, !P6 ;  /* 0x0000005130197207 */ /* 0x040fe20007000000 */
[----:B------:R-:W-:Y:S01]  /*3c30*/  IMAD R81, R35, UR43, RZ ;  /* 0x0000002b23517c24 */ /* 0x000fe2000f8e02ff */
[C---:B------:R-:W-:Y:S01]  /*3c40*/  SEL R24, R48.reuse, R83, !P6 ;  /* 0x0000005330187207 */ /* 0x040fe20007000000 */
[----:B------:R-:W-:Y:S01]  /*3c50*/  IMAD R83, R37, UR43, RZ ;  /* 0x0000002b25537c24 */ /* 0x000fe2000f8e02ff */
[----:B------:R-:W-:Y:S01]  /*3c60*/  SEL R23, R48, R89, !P6 ;  /* 0x0000005930177207 */ /* 0x000fe20007000000 */
[----:B------:R-:W-:Y:S01]  /*3c70*/  IMAD R75, R66, UR43, RZ ;  /* 0x0000002b424b7c24 */ /* 0x000fe2000f8e02ff */
[C---:B------:R-:W-:Y:S01]  /*3c80*/  SEL R21, R48.reuse, R91, !P6 ;  /* 0x0000005b30157207 */ /* 0x040fe20007000000 */
[----:B------:R-:W-:Y:S01]  /*3c90*/  IMAD R114, R43, UR43, RZ ;  /* 0x0000002b2b727c24 */ /* 0x000fe2000f8e02ff */
        /* <DEDUP_REMOVED lines=8> */
[----:B------:R-:W-:Y:S01]  /*3d20*/  SEL R13, R48, R109, !P6 ;  /* 0x0000006d300d7207 */ /* 0x000fe20007000000 */
[----:B------:R-:W-:Y:S01]  /*3d30*/  IMAD R18, R18, UR43, RZ ;  /* 0x0000002b12127c24 */ /* 0x000fe2000f8e02ff */
[----:B------:R-:W-:Y:S01]  /*3d40*/  SEL R6, R48, R111, !P6 ;  /* 0x0000006f30067207 */ /* 0x000fe20007000000 */
[----:B------:R-:W-:Y:S01]  /*3d50*/  IMAD R111, R42, UR43, RZ ;  /* 0x0000002b2a6f7c24 */ /* 0x000fe2000f8e02ff */
[----:B------:R-:W-:-:S02]  /*3d60*/  SEL R12, R48, R68, !P6 ;  /* 0x00000044300c7207 */ /* 0x000fc40007000000 */
[----:B------:R-:W-:Y:S01]  /*3d70*/  SEL R11, R48, R70, !P6 ;  /* 0x00000046300b7207 */ /* 0x000fe20007000000 */
[----:B------:R-:W-:Y:S01]  /*3d80*/  IMAD R6, R6, UR43, RZ ;  /* 0x0000002b06067c24 */ /* 0x000fe2000f8e02ff */
[C---:B------:R-:W-:Y:S02]  /*3d90*/  SEL R5, R48.reuse, R72, !P6 ;  /* 0x0000004830057207 */ /* 0x040fe40007000000 */
[C---:B------:R-:W-:Y:S02]  /*3da0*/  SEL R10, R48.reuse, R74, !P6 ;  /* 0x0000004a300a7207 */ /* 0x040fe40007000000 */
[C---:B------:R-:W-:Y:S01]  /*3db0*/  SEL R9, R48.reuse, R76, !P6 ;  /* 0x0000004c30097207 */ /* 0x040fe20007000000 */
[----:B------:R-:W-:Y:S01]  /*3dc0*/  IMAD R5, R5, UR43, RZ ;  /* 0x0000002b05057c24 */ /* 0x000fe2000f8e02ff */
[C---:B------:R-:W-:Y:S02]  /*3dd0*/  SEL R8, R48.reuse, R78, !P6 ;  /* 0x0000004e30087207 */ /* 0x040fe40007000000 */
[----:B------:R-:W-:Y:S01]  /*3de0*/  SEL R16, R48, R80, !P6 ;  /* 0x0000005030107207 */ /* 0x000fe20007000000 */
[----:B------:R-:W-:Y:S01]  /*3df0*/  IMAD R48, R54, UR43, RZ ;  /* 0x0000002b36307c24 */ /* 0x000fe2000f8e02ff */
[----:B------:R-:W-:-:S02]  /*3e00*/  IADD3 R44, P3, PT, R105, UR10, RZ ;  /* 0x0000000a692c7c10 */ /* 0x000fc4000ff7e0ff */
[----:B------:R-:W-:Y:S01]  /*3e10*/  IADD3 R33, P6, PT, R3, UR8, RZ ;  /* 0x0000000803217c10 */ /* 0x000fe2000ffde0ff */
[----:B------:R-:W-:Y:S01]  /*3e20*/  IMAD R16, R16, UR43, RZ ;  /* 0x0000002b10107c24 */ /* 0x000fe2000f8e02ff */
[----:B------:R-:W-:Y:S02]  /*3e30*/  SHF.R.S32.HI R50, RZ, 0x1f, R47 ;  /* 0x0000001fff327819 */ /* 0x000fe4000001142f */
[----:B------:R-:W-:Y:S02]  /*3e40*/  IADD3 R34, P4, PT, R47, UR10, RZ ;  /* 0x0000000a2f227c10 */ /* 0x000fe4000ff9e0ff */
[----:B------:R-:W-:Y:S01]  /*3e50*/  R2UR UR15, R44 ;  /* 0x000000002c0f72ca */ /* 0x000fe200000e0000 */
[----:B------:R-:W-:Y:S01]  /*3e60*/  IMAD R44, R52, UR43, RZ ;  /* 0x0000002b342c7c24 */ /* 0x000fe2000f8e02ff */
[----:B------:R-:W-:Y:S02]  /*3e70*/  LEA.HI.X.SX32 R35, R3, UR9, 0x1, P6 ;  /* 0x0000000903237c11 */ /* 0x000fe4000b0f0eff */
[----:B------:R-:W-:-:S02]  /*3e80*/  SHF.R.S32.HI R54, RZ, 0x1f, R39 ;  /* 0x0000001fff367819 */ /* 0x000fc40000011427 */
[----:B------:R-:W-:Y:S02]  /*3e90*/  IADD3.X R50, PT, PT, R50, UR11, RZ, P4, !PT ;  /* 0x0000000b32327c10 */ /* 0x000fe4000a7fe4ff */
[----:B------:R-:W-:Y:S02]  /*3ea0*/  IADD3 R42, P2, PT, R111, UR10, RZ ;  /* 0x0000000a6f2a7c10 */ /* 0x000fe4000ff5e0ff */
[----:B------:R-:W-:Y:S02]  /*3eb0*/  SHF.R.S32.HI R52, RZ, 0x1f, R49 ;  /* 0x0000001fff347819 */ /* 0x000fe40000011431 */
[----:B------:R-:W-:Y:S02]  /*3ec0*/  IADD3 R37, P6, PT, R49, UR10, RZ ;  /* 0x0000000a31257c10 */ /* 0x000fe4000ffde0ff */
[----:B------:R-:W-:Y:S02]  /*3ed0*/  IADD3 R39, P4, PT, R39, UR10, RZ ;  /* 0x0000000a27277c10 */ /* 0x000fe4000ff9e0ff */
[----:B------:R-:W-:-:S02]  /*3ee0*/  R2UR UR14, R42 ;  /* 0x000000002a0e72ca */ /* 0x000fc400000e0000 */
[----:B------:R-:W-:Y:S02]  /*3ef0*/  IADD3.X R52, PT, PT, R52, UR11, RZ, P6, !PT ;  /* 0x0000000b34347c10 */ /* 0x000fe4000b7fe4ff */
[----:B------:R-:W-:Y:S02]  /*3f00*/  SHF.R.S32.HI R58, RZ, 0x1f, R44 ;  /* 0x0000001fff3a7819 */ /* 0x000fe4000001142c */
[----:B------:R-:W-:Y:S02]  /*3f10*/  IADD3.X R54, PT, PT, R54, UR11, RZ, P4, !PT ;  /* 0x0000000b36367c10 */ /* 0x000fe4000a7fe4ff */
[----:B------:R-:W-:Y:S02]  /*3f20*/  SHF.R.S32.HI R56, RZ, 0x1f, R51 ;  /* 0x0000001fff387819 */ /* 0x000fe40000011433 */
[----:B------:R-:W-:Y:S02]  /*3f30*/  IADD3 R42, P6, PT, R51, UR10, RZ ;  /* 0x0000000a332a7c10 */ /* 0x000fe4000ffde0ff */
[----:B------:R-:W-:-:S02]  /*3f40*/  IADD3 R44, P4, PT, R44, UR10, RZ ;  /* 0x0000000a2c2c7c10 */ /* 0x000fc4000ff9e0ff */
[----:B------:R-:W-:Y:S02]  /*3f50*/  IADD3.X R56, PT, PT, R56, UR11, RZ, P6, !PT ;  /* 0x0000000b38387c10 */ /* 0x000fe4000b7fe4ff */
[----:B------:R-:W-:Y:S02]  /*3f60*/  SHF.R.S32.HI R62, RZ, 0x1f, R48 ;  /* 0x0000001fff3e7819 */ /* 0x000fe40000011430 */
[----:B------:R-:W-:Y:S02]  /*3f70*/  IADD3.X R58, PT, PT, R58, UR11, RZ, P4, !PT ;  /* 0x0000000b3a3a7c10 */ /* 0x000fe4000a7fe4ff */
[----:B------:R-:W-:Y:S02]  /*3f80*/  IADD3 R41, P1, PT, R112, UR10, RZ ;  /* 0x0000000a70297c10 */ /* 0x000fe4000ff3e0ff */
[----:B------:R-:W-:Y:S02]  /*3f90*/  SHF.R.S32.HI R60, RZ, 0x1f, R53 ;  /* 0x0000001fff3c7819 */ /* 0x000fe40000011435 */
[----:B------:R-:W-:-:S02]  /*3fa0*/  IADD3 R46, P6, PT, R53, UR10, RZ ;  /* 0x0000000a352e7c10 */ /* 0x000fc4000ffde0ff */
[----:B------:R-:W-:Y:S02]  /*3fb0*/  IADD3 R48, P4, PT, R48, UR10, RZ ;  /* 0x0000000a30307c10 */ /* 0x000fe4000ff9e0ff */
[----:B------:R-:W-:Y:S02]  /*3fc0*/  R2UR UR13, R41 ;  /* 0x00000000290d72ca */ /* 0x000fe400000e0000 */
[----:B------:R-:W-:Y:S02]  /*3fd0*/  IADD3.X R60, PT, PT, R60, UR11, RZ, P6, !PT ;  /* 0x0000000b3c3c7c10 */ /* 0x000fe4000b7fe4ff */
[----:B------:R-:W-:Y:S02]  /*3fe0*/  IADD3.X R62, PT, PT, R62, UR11, RZ, P4, !PT ;  /* 0x0000000b3e3e7c10 */ /* 0x000fe4000a7fe4ff */
[----:B------:R-:W-:Y:S02]  /*3ff0*/  SHF.R.S32.HI R64, RZ, 0x1f, R55 ;  /* 0x0000001fff407819 */ /* 0x000fe40000011437 */
[----:B------:R-:W-:-:S02]  /*4000*/  IADD3 R41, P6, PT, R55, UR10, RZ ;  /* 0x0000000a37297c10 */ /* 0x000fc4000ffde0ff */
[----:B------:R-:W-:Y:S02]  /*4010*/  SHF.R.S32.HI R66, RZ, 0x1f, R45 ;  /* 0x0000001fff427819 */ /* 0x000fe4000001142d */
[----:B------:R-:W-:Y:S02]  /*4020*/  IADD3 R43, P4, PT, R45, UR10, RZ ;  /* 0x0000000a2d2b7c10 */ /* 0x000fe4000ff9e0ff */
        /* <DEDUP_REMOVED lines=48> */
[----:B------:R-:W-:Y:S02]  /*4330*/  SHF.R.S32.HI R89, RZ, 0x1f, R77 ;  /* 0x0000001fff597819 */ /* 0x000fe4000001144d */
[----:B------:R-:W-:Y:S02]  /*4340*/  IADD3.X R97, PT, PT, R97, UR11, RZ, P6, !PT ;  /* 0x0000000b61617c10 */ /* 0x000fe4000b7fe4ff */
[----:B------:R-:W-:Y:S02]  /*4350*/  SHF.R.S32.HI R91, RZ, 0x1f, R79 ;  /* 0x0000001fff5b7819 */ /* 0x000fe4000001144f */
[----:B------:R-:W-:-:S02]  /*4360*/  IADD3.X R98, PT, PT, R98, UR11, RZ, P4, !PT ;  /* 0x0000000b62627c10 */ /* 0x000fc4000a7fe4ff */
[----:B------:R-:W-:Y:S02]  /*4370*/  IADD3 R77, P6, PT, R77, UR10, RZ ;  /* 0x0000000a4d4d7c10 */ /* 0x000fe4000ffde0ff */
[----:B------:R-:W-:Y:S02]  /*4380*/  IADD3 R79, P4, PT, R79, UR10, RZ ;  /* 0x0000000a4f4f7c10 */ /* 0x000fe4000ff9e0ff */
[----:B------:R-:W-:Y:S02]  /*4390*/  SHF.R.S32.HI R93, RZ, 0x1f, R81 ;  /* 0x0000001fff5d7819 */ /* 0x000fe40000011451 */
[----:B------:R-:W-:Y:S02]  /*43a0*/  IADD3.X R89, PT, PT, R89, UR11, RZ, P6, !PT ;  /* 0x0000000b59597c10 */ /* 0x000fe4000b7fe4ff */
[----:B------:R-:W-:Y:S02]  /*43b0*/  IADD3.X R91, PT, PT, R91, UR11, RZ, P4, !PT ;  /* 0x0000000b5b5b7c10 */ /* 0x000fe4000a7fe4ff */
[----:B------:R-:W-:-:S02]  /*43c0*/  IADD3 R81, P6, PT, R81, UR10, RZ ;  /* 0x0000000a51517c10 */ /* 0x000fc4000ffde0ff */
[----:B------:R-:W-:Y:S02]  /*43d0*/  IADD3 R3, P4, PT, R114, UR10, RZ ;  /* 0x0000000a72037c10 */ /* 0x000fe4000ff9e0ff */
[----:B------:R-:W-:Y:S02]  /*43e0*/  SHF.R.S32.HI R109, RZ, 0x1f, R103 ;  /* 0x0000001fff6d7819 */ /* 0x000fe40000011467 */
[----:B------:R-:W-:Y:S02]  /*43f0*/  SHF.R.S32.HI R94, RZ, 0x1f, R83 ;  /* 0x0000001fff5e7819 */ /* 0x000fe40000011453 */
[----:B------:R-:W-:Y:S02]  /*4400*/  IADD3.X R93, PT, PT, R93, UR11, RZ, P6, !PT ;  /* 0x0000000b5d5d7c10 */ /* 0x000fe4000b7fe4ff */
[----:B------:R-:W-:Y:S02]  /*4410*/  R2UR UR8, R3 ;  /* 0x00000000030872ca */ /* 0x000fe400000e0000 */
[----:B------:R-:W-:-:S02]  /*4420*/  IADD3.X R109, PT, PT, R109, UR11, RZ, P5, !PT ;  /* 0x0000000b6d6d7c10 */ /* 0x000fc4000affe4ff */
[----:B------:R-:W-:Y:S02]  /*4430*/  IADD3 R83, P6, PT, R83, UR10, RZ ;  /* 0x0000000a53537c10 */ /* 0x000fe4000ffde0ff */
[----:B------:R-:W-:Y:S02]  /*4440*/  IADD3 R3, P5, PT, R85, UR10, RZ ;  /* 0x0000000a55037c10 */ /* 0x000fe4000ffbe0ff */
[----:B------:R-:W-:Y:S02]  /*4450*/  SHF.R.S32.HI R107, RZ, 0x1f, R105 ;  /* 0x0000001fff6b7819 */ /* 0x000fe40000011469 */
[----:B------:R-:W-:Y:S02]  /*4460*/  SHF.R.S32.HI R113, RZ, 0x1f, R113 ;  /* 0x0000001fff717819 */ /* 0x000fe40000011471 */
[----:B------:R-:W-:Y:S02]  /*4470*/  IADD3.X R94, PT, PT, R94, UR11, RZ, P6, !PT ;  /* 0x0000000b5e5e7c10 */ /* 0x000fe4000b7fe4ff */
[----:B------:R-:W-:-:S02]  /*4480*/  R2UR UR18, R3 ;  /* 0x00000000031272ca */ /* 0x000fc400000e0000 */
[----:B------:R-:W-:Y:S02]  /*4490*/  IADD3.X R107, PT, PT, R107, UR11, RZ, P3, !PT ;  /* 0x0000000b6b6b7c10 */ /* 0x000fe40009ffe4ff */
[----:B------:R-:W-:Y:S01]  /*44a0*/  SHF.R.S32.HI R105, RZ, 0x1f, R111 ;  /* 0x0000001fff697819 */ /* 0x000fe2000001146f */
[----:B------:R-:W-:Y:S01]  /*44b0*/  IMAD R111, R101, UR43, RZ ;  /* 0x0000002b656f7c24 */ /* 0x000fe2000f8e02ff */
[----:B------:R-:W-:Y:S02]  /*44c0*/  IADD3 R27, P6, PT, R115, UR10, RZ ;  /* 0x0000000a731b7c10 */ /* 0x000fe4000ffde0ff */
[----:B------:R-:W-:Y:S02]  /*44d0*/  IADD3 R3, P3, PT, R87, UR10, RZ ;  /* 0x0000000a57037c10 */ /* 0x000fe4000ff7e0ff */
[----:B------:R-:W-:Y:S01]  /*44e0*/  SHF.R.S32.HI R103, RZ, 0x1f, R112 ;  /* 0x0000001fff677819 */ /* 0x000fe20000011470 */
[----:B------:R-:W-:Y:S01]  /*44f0*/  IMAD R112, R26, UR43, RZ ;  /* 0x0000002b1a707c24 */ /* 0x000fe2000f8e02ff */
[----:B------:R-:W-:Y:S01]  /*4500*/  IADD3.X R101, PT, PT, R113, UR11, RZ, P0, !PT ;  /* 0x0000000b71657c10 */ /* 0x000fe200087fe4ff */
[----:B------:R-:W-:Y:S01]  /*4510*/  IMAD R113, R25, UR43, RZ ;  /* 0x0000002b19717c24 */ /* 0x000fe2000f8e02ff */
[----:B------:R-:W-:Y:S01]  /*4520*/  SHF.R.S32.HI R31, RZ, 0x1f, R85 ;  /* 0x0000001fff1f7819 */ /* 0x000fe20000011455 */
[----:B------:R-:W-:Y:S01]  /*4530*/  IMAD R85, R24, UR43, RZ ;  /* 0x0000002b18557c24 */ /* 0x000fe2000f8e02ff */
[----:B------:R-:W-:-:S02]  /*4540*/  R2UR UR9, R27 ;  /* 0x000000001b0972ca */ /* 0x000fc400000e0000 */
[----:B------:R-:W-:Y:S01]  /*4550*/  R2UR UR19, R3 ;  /* 0x00000000031372ca */ /* 0x000fe200000e0000 */
[----:B------:R-:W-:Y:S01]  /*4560*/  IMAD R3, R100, UR43, RZ ;  /* 0x0000002b64037c24 */ /* 0x000fe2000f8e02ff */
[----:B------:R-:W-:Y:S02]  /*4570*/  IADD3.X R103, PT, PT, R103, UR11, RZ, P1, !PT ;  /* 0x0000000b67677c10 */ /* 0x000fe40008ffe4ff */
[----:B------:R-:W-:Y:S02]  /*4580*/  IADD3 R27, P1, PT, R99, UR10, RZ ;  /* 0x0000000a631b7c10 */ /* 0x000fe4000ff3e0ff */
[----:B------:R-:W-:Y:S02]  /*4590*/  SHF.R.S32.HI R32, RZ, 0x1f, R115 ;  /* 0x0000001fff207819 */ /* 0x000fe40000011473 */
[----:B------:R-:W-:Y:S02]  /*45a0*/  IADD3.X R31, PT, PT, R31, UR11, RZ, P5, !PT ;  /* 0x0000000b1f1f7c10 */ /* 0x000fe4000affe4ff */
[----:B------:R-:W-:-:S02]  /*45b0*/  IADD3 R24, P5, PT, R113, UR10, RZ ;  /* 0x0000000a71187c10 */ /* 0x000fc4000ffbe0ff */
[----:B------:R-:W-:Y:S01]  /*45c0*/  SHF.R.S32.HI R30, RZ, 0x1f, R87 ;  /* 0x0000001fff1e7819 */ /* 0x000fe20000011457 */
[----:B------:R-:W-:Y:S01]  /*45d0*/  IMAD R87, R23, UR43, RZ ;  /* 0x0000002b17577c24 */ /* 0x000fe2000f8e02ff */
[----:B------:R-:W-:Y:S02]  /*45e0*/  R2UR UR21, R27 ;  /* 0x000000001b1572ca */ /* 0x000fe400000e0000 */
[----:B------:R-:W-:Y:S02]  /*45f0*/  IADD3.X R32, PT, PT, R32, UR11, RZ, P6, !PT ;  /* 0x0000000b20207c10 */ /* 0x000fe4000b7fe4ff */
[----:B------:R-:W-:Y:S02]  /*4600*/  IADD3 R27, P0, PT, R3, UR10, RZ ;  /* 0x0000000a031b7c10 */ /* 0x000fe4000ff1e0ff */
[----:B------:R-:W-:Y:S02]  /*4610*/  SHF.R.S32.HI R100, RZ, 0x1f, R114 ;  /* 0x0000001fff647819 */ /* 0x000fe40000011472 */
[----:B------:R-:W-:-:S02]  /*4620*/  IADD3 R26, P6, PT, R112, UR10, RZ ;  /* 0x0000000a701a7c10 */ /* 0x000fc4000ffde0ff */
[----:B------:R-:W-:Y:S02]  /*4630*/  R2UR UR25, R24 ;  /* 0x00000000181972ca */ /* 0x000fe400000e0000 */
[----:B------:R-:W-:Y:S02]  /*4640*/  IADD3.X R30, PT, PT, R30, UR11, RZ, P3, !PT ;  /* 0x0000000b1e1e7c10 */ /* 0x000fe40009ffe4ff */
[----:B------:R-:W-:Y:S02]  /*4650*/  IADD3 R24, P3, PT, R85, UR10, RZ ;  /* 0x0000000a55187c10 */ /* 0x000fe4000ff7e0ff */
[----:B------:R-:W-:Y:S01]  /*4660*/  SHF.R.S32.HI R25, RZ, 0x1f, R112 ;  /* 0x0000001fff197819 */ /* 0x000fe20000011470 */
[----:B------:R-:W-:Y:S01]  /*4670*/  IMAD R112, R15, UR43, RZ ;  /* 0x0000002b0f707c24 */ /* 0x000fe2000f8e02ff */
[----:B------:R-:W-:Y:S02]  /*4680*/  IADD3.X R105, PT, PT, R105, UR11, RZ, P2, !PT ;  /* 0x0000000b69697c10 */ /* 0x000fe400097fe4ff */
[----:B------:R-:W-:-:S02]  /*4690*/  R2UR UR22, R27 ;  /* 0x000000001b1672ca */ /* 0x000fc400000e0000 */
[----:B------:R-:W-:Y:S02]  /*46a0*/  IADD3.X R100, PT, PT, R100, UR11, RZ, P4, !PT ;  /* 0x0000000b64647c10 */ /* 0x000fe4000a7fe4ff */
[----:B------:R-:W-:Y:S02]  /*46b0*/  R2UR UR24, R26 ;  /* 0x000000001a1872ca */ /* 0x000fe400000e0000 */
[----:B------:R-:W-:Y:S02]  /*46c0*/  IADD3 R28, P2, PT, R96, UR10, RZ ;  /* 0x0000000a601c7c10 */ /* 0x000fe4000ff5e0ff */
[----:B------:R-:W-:Y:S02]  /*46d0*/  IADD3 R27, P4, PT, R111, UR10, RZ ;  /* 0x0000000a6f1b7c10 */ /* 0x000fe4000ff9e0ff */
[----:B------:R-:W-:Y:S01]  /*46e0*/  SHF.R.S32.HI R26, RZ, 0x1f, R111 ;  /* 0x0000001fff1a7819 */ /* 0x000fe2000001146f */
[----:B------:R-:W-:Y:S01]  /*46f0*/  IMAD R111, R19, UR43, RZ ;  /* 0x0000002b136f7c24 */ /* 0x000fe2000f8e02ff */
[----:B------:R-:W-:-:S02]  /*4700*/  R2UR UR26, R24 ;  /* 0x00000000181a72ca */ /* 0x000fc400000e0000 */
[----:B------:R-:W-:Y:S02]  /*4710*/  IADD3.X R25, PT, PT, R25, UR11, RZ, P6, !PT ;  /* 0x0000000b19197c10 */ /* 0x000fe4000b7fe4ff */
[----:B------:R-:W-:Y:S01]  /*4720*/  SHF.R.S32.HI R29, RZ, 0x1f, R96 ;  /* 0x0000001fff1d7819 */ /* 0x000fe20000011460 */
[----:B------:R-:W-:Y:S01]  /*4730*/  IMAD R96, R22, UR43, RZ ;  /* 0x0000002b16607c24 */ /* 0x000fe2000f8e02ff */
[----:B------:R-:W-:Y:S02]  /*4740*/  IADD3 R19, P6, PT, R18, UR10, RZ ;  /* 0x0000000a12137c10 */ /* 0x000fe4000ffde0ff */
[----:B------:R-:W-:Y:S02]  /*4750*/  SHF.R.S32.HI R24, RZ, 0x1f, R113 ;  /* 0x0000001fff187819 */ /* 0x000fe40000011471 */
[----:B------:R-:W-:Y:S02]  /*4760*/  R2UR UR20, R28 ;  /* 0x000000001c1472ca */ /* 0x000fe400000e0000 */
[----:B------:R-:W-:-:S02]  /*4770*/  R2UR UR23, R27 ;  /* 0x000000001b1772ca */ /* 0x000fc400000e0000 */
[----:B------:R-:W-:Y:S01]  /*4780*/  SHF.R.S32.HI R28, RZ, 0x1f, R99 ;  /* 0x0000001fff1c7819 */ /* 0x000fe20000011463 */
[----:B------:R-:W-:Y:S01]  /*4790*/  IMAD R99, R21, UR43, RZ ;  /* 0x0000002b15637c24 */ /* 0x000fe2000f8e02ff */
[----:B------:R-:W-:Y:S02]  /*47a0*/  IADD3.X R29, PT, PT, R29, UR11, RZ, P2, !PT ;  /* 0x0000000b1d1d7c10 */ /* 0x000fe400097fe4ff */
[----:B------:R-:W-:Y:S01]  /*47b0*/  SHF.R.S32.HI R27, RZ, 0x1f, R3 ;  /* 0x0000001fff1b7819 */ /* 0x000fe20000011403 */
[----:B------:R-:W-:Y:S01]  /*47c0*/  IMAD R3, R20, UR43, RZ ;  /* 0x0000002b14037c24 */ /* 0x000fe2000f8e02ff */
[----:B------:R-:W-:Y:S02]  /*47d0*/  R2UR UR31, R19 ;  /* 0x00000000131f72ca */ /* 0x000fe400000e0000 */
[----:B------:R-:W-:Y:S02]  /*47e0*/  IADD3.X R24, PT, PT, R24, UR11, RZ, P5, !PT ;  /* 0x0000000b18187c10 */ /* 0x000fe4000affe4ff */
[----:B------:R-:W-:-:S02]  /*47f0*/  IADD3 R23, P2, PT, R87, UR10, RZ ;  /* 0x0000000a57177c10 */ /* 0x000fc4000ff5e0ff */
[----:B------:R-:W-:Y:S02]  /*4800*/  IADD3 R19, P5, PT, R111, UR10, RZ ;  /* 0x0000000a6f137c10 */ /* 0x000fe4000ffbe0ff */
[----:B------:R-:W-:Y:S02]  /*4810*/  IADD3.X R28, PT, PT, R28, UR11, RZ, P1, !PT ;  /* 0x0000000b1c1c7c10 */ /* 0x000fe40008ffe4ff */
[----:B------:R-:W-:Y:S02]  /*4820*/  IADD3 R21, P1, PT, R96, UR10, RZ ;  /* 0x0000000a60157c10 */ /* 0x000fe4000ff3e0ff */
[----:B------:R-:W-:Y:S02]  /*4830*/  R2UR UR27, R23 ;  /* 0x00000000171b72ca */ /* 0x000fe400000e0000 */
[----:B------:R-:W-:Y:S02]  /*4840*/  IADD3.X R26, PT, PT, R26, UR11, RZ, P4, !PT ;  /* 0x0000000b1a1a7c10 */ /* 0x000fe4000a7fe4ff */
[----:B------:R-:W-:-:S02]  /*4850*/  R2UR UR32, R19 ;  /* 0x00000000132072ca */ /* 0x000fc400000e0000 */
[----:B------:R-:W-:Y:S02]  /*4860*/  IADD3 R20, P4, PT, R3, UR10, RZ ;  /* 0x0000000a03147c10 */ /* 0x000fe4000ff9e0ff */
[----:B------:R-:W-:Y:S01]  /*4870*/  SHF.R.S32.HI R23, RZ, 0x1f, R85 ;  /* 0x0000001fff177819 */ /* 0x000fe20000011455 */
[----:B------:R-:W-:Y:S01]  /*4880*/  IMAD R85, R14, UR43, RZ ;  /* 0x0000002b0e557c24 */ /* 0x000fe2000f8e02ff */
[----:B------:R-:W-:Y:S01]  /*4890*/  SHF.R.S32.HI R19, RZ, 0x1f, R3 ;  /* 0x0000001fff137819 */ /* 0x000fe20000011403 */
[----:B------:R-:W-:Y:S01]  /*48a0*/  IMAD R3, R12, UR43, RZ ;  /* 0x0000002b0c037c24 */ /* 0x000fe2000f8e02ff */
[----:B------:R-:W-:Y:S02]  /*48b0*/  R2UR UR28, R21 ;  /* 0x00000000151c72ca */ /* 0x000fe400000e0000 */
[----:B------:R-:W-:Y:S02]  /*48c0*/  IADD3.X R27, PT, PT, R27, UR11, RZ, P0, !PT ;  /* 0x0000000b1b1b7c10 */ /* 0x000fe400087fe4ff */
[----:B------:R-:W-:-:S02]  /*48d0*/  IADD3 R21, P0, PT, R99, UR10, RZ ;  /* 0x0000000a63157c10 */ /* 0x000fc4000ff1e0ff */
[----:B------:R-:W-:Y:S01]  /*48e0*/  SHF.R.S32.HI R22, RZ, 0x1f, R87 ;  /* 0x0000001fff167819 */ /* 0x000fe20000011457 */
[----:B------:R-:W-:Y:S01]  /*48f0*/  IMAD R87, R13, UR43, RZ ;  /* 0x0000002b0d577c24 */ /* 0x000fe2000f8e02ff */
[----:B------:R-:W-:Y:S02]  /*4900*/  IADD3.X R23, PT, PT, R23, UR11, RZ, P3, !PT ;  /* 0x0000000b17177c10 */ /* 0x000fe40009ffe4ff */
[----:B------:R-:W-:Y:S02]  /*4910*/  IADD3.X R19, PT, PT, R19, UR11, RZ, P4, !PT ;  /* 0x0000000b13137c10 */ /* 0x000fe4000a7fe4ff */
[----:B------:R-:W-:Y:S02]  /*4920*/  IADD3 R15, P3, PT, R112, UR10, RZ ;  /* 0x0000000a700f7c10 */ /* 0x000fe4000ff7e0ff */
[----:B------:R-:W-:Y:S02]  /*4930*/  IADD3 R12, P4, PT, R6, UR10, RZ ;  /* 0x0000000a060c7c10 */ /* 0x000fe4000ff9e0ff */
[----:B------:R-:W-:-:S02]  /*4940*/  SHF.R.S32.HI R18, RZ, 0x1f, R18 ;  /* 0x0000001fff127819 */ /* 0x000fc40000011412 */
[----:B------:R-:W-:Y:S02]  /*4950*/  R2UR UR29, R21 ;  /* 0x00000000151d72ca */ /* 0x000fe400000e0000 */
[----:B------:R-:W-:Y:S02]  /*4960*/  R2UR UR30, R20 ;  /* 0x00000000141e72ca */ /* 0x000fe400000e0000 */
[----:B------:R-:W-:Y:S02]  /*4970*/  IADD3.X R22, PT, PT, R22, UR11, RZ, P2, !PT ;  /* 0x0000000b16167c10 */ /* 0x000fe400097fe4ff */
[----:B------:R-:W-:Y:S02]  /*4980*/  IADD3 R14, P2, PT, R7, UR10, RZ ;  /* 0x0000000a070e7c10 */ /* 0x000fe4000ff5e0ff */
[----:B------:R-:W-:Y:S01]  /*4990*/  SHF.R.S32.HI R21, RZ, 0x1f, R96 ;  /* 0x0000001fff157819 */ /* 0x000fe20000011460 */
[----:B------:R-:W-:Y:S01]  /*49a0*/  IMAD R96, R11, UR43, RZ ;  /* 0x0000002b0b607c24 */ /* 0x000fe2000f8e02ff */
[----:B------:R-:W-:Y:S01]  /*49b0*/  SHF.R.S32.HI R20, RZ, 0x1f, R99 ;  /* 0x0000001fff147819 */ /* 0x000fe20000011463 */
[----:B------:R-:W-:Y:S01]  /*49c0*/  IMAD R99, R10, UR43, RZ ;  /* 0x0000002b0a637c24 */ /* 0x000fe2000f8e02ff */
[----:B------:R-:W-:-:S02]  /*49d0*/  R2UR UR33, R15 ;  /* 0x000000000f2172ca */ /* 0x000fc400000e0000 */
[----:B------:R-:W-:Y:S02]  /*49e0*/  R2UR UR37, R12 ;  /* 0x000000000c2572ca */ /* 0x000fe400000e0000 */
[----:B------:R-:W-:Y:S02]  /*49f0*/  IADD3.X R18, PT, PT, R18, UR11, RZ, P6, !PT ;  /* 0x0000000b12127c10 */ /* 0x000fe4000b7fe4ff */
[----:B------:R-:W-:Y:S01]  /*4a00*/  SHF.R.S32.HI R15, RZ, 0x1f, R111 ;  /* 0x0000001fff0f7819 */ /* 0x000fe2000001146f */
[----:B------:R-:W-:Y:S01]  /*4a10*/  IMAD R111, R9, UR43, RZ ;  /* 0x0000002b096f7c24 */ /* 0x000fe2000f8e02ff */
[----:B------:R-:W-:Y:S02]  /*4a20*/  IADD3 R12, P6, PT, R3, UR10, RZ ;  /* 0x0000000a030c7c10 */ /* 0x000fe4000ffde0ff */
[----:B------:R-:W-:Y:S02]  /*4a30*/  R2UR UR34, R14 ;  /* 0x000000000e2272ca */ /* 0x000fe400000e0000 */
[----:B------:R-:W-:-:S02]  /*4a40*/  IADD3.X R21, PT, PT, R21, UR11, RZ, P1, !PT ;  /* 0x0000000b15157c10 */ /* 0x000fc40008ffe4ff */
[----:B------:R-:W-:Y:S02]  /*4a50*/  IADD3.X R20, PT, PT, R20, UR11, RZ, P0, !PT ;  /* 0x0000000b14147c10 */ /* 0x000fe400087fe4ff */
[----:B------:R-:W-:Y:S02]  /*4a60*/  IADD3 R14, P1, PT, R85, UR10, RZ ;  /* 0x0000000a550e7c10 */ /* 0x000fe4000ff3e0ff */
[----:B------:R-:W-:Y:S02]  /*4a70*/  IADD3 R13, P0, PT, R87, UR10, RZ ;  /* 0x0000000a570d7c10 */ /* 0x000fe4000ff1e0ff */
[----:B------:R-:W-:Y:S02]  /*4a80*/  IADD3.X R15, PT, PT, R15, UR11, RZ, P5, !PT ;  /* 0x0000000b0f0f7c10 */ /* 0x000fe4000affe4ff */
[----:B------:R-:W-:Y:S02]  /*4a90*/  R2UR UR38, R12 ;  /* 0x000000000c2672ca */ /* 0x000fe400000e0000 */
[----:B------:R-:W-:-:S02]  /*4aa0*/  IADD3 R11, P5, PT, R96, UR10, RZ ;  /* 0x0000000a600b7c10 */ /* 0x000fc4000ffbe0ff */
[----:B------:R-:W-:Y:S02]  /*4ab0*/  SHF.R.S32.HI R12, RZ, 0x1f, R85 ;  /* 0x0000001fff0c7819 */ /* 0x000fe40000011455 */
[----:B------:R-:W-:Y:S02]  /*4ac0*/  R2UR UR35, R14 ;  /* 0x000000000e2372ca */ /* 0x000fe400000e0000 */
[----:B------:R-:W-:Y:S02]  /*4ad0*/  R2UR UR36, R13 ;  /* 0x000000000d2472ca */ /* 0x000fe400000e0000 */
[----:B------:R-:W-:Y:S01]  /*4ae0*/  SHF.R.S32.HI R14, RZ, 0x1f, R112 ;  /* 0x0000001fff0e7819 */ /* 0x000fe20000011470 */
[----:B------:R-:W-:Y:S01]  /*4af0*/  IMAD R112, R8, UR43, RZ ;  /* 0x0000002b08707c24 */ /* 0x000fe2000f8e02ff */
[----:B------:R-:W-:Y:S02]  /*4b00*/  SHF.R.S32.HI R13, RZ, 0x1f, R7 ;  /* 0x0000001fff0d7819 */ /* 0x000fe40000011407 */
[----:B------:R-:W-:-:S02]  /*4b10*/  R2UR UR39, R11 ;  /* 0x000000000b2772ca */ /* 0x000fc400000e0000 */
[----:B------:R-:W-:Y:S02]  /*4b20*/  IADD3.X R12, PT, PT, R12, UR11, RZ, P1, !PT ;  /* 0x0000000b0c0c7c10 */ /* 0x000fe40008ffe4ff */
[----:B------:R-:W-:Y:S02]  /*4b30*/  IADD3 R7, P1, PT, R111, UR10, RZ ;  /* 0x0000000a6f077c10 */ /* 0x000fe4000ff3e0ff */
[----:B------:R-:W-:Y:S02]  /*4b40*/  SHF.R.S32.HI R11, RZ, 0x1f, R87 ;  /* 0x0000001fff0b7819 */ /* 0x000fe40000011457 */
[----:B------:R-:W-:Y:S02]  /*4b50*/  IADD3.X R14, PT, PT, R14, UR11, RZ, P3, !PT ;  /* 0x0000000b0e0e7c10 */ /* 0x000fe40009ffe4ff */
[----:B------:R-:W-:Y:S02]  /*4b60*/  IADD3.X R13, PT, PT, R13, UR11, RZ, P2, !PT ;  /* 0x0000000b0d0d7c10 */ /* 0x000fe400097fe4ff */
[----:B------:R-:W-:-:S02]  /*4b70*/  IADD3 R10, P3, PT, R5, UR10, RZ ;  /* 0x0000000a050a7c10 */ /* 0x000fc4000ff7e0ff */
[----:B------:R-:W-:Y:S02]  /*4b80*/  IADD3 R9, P2, PT, R99, UR10, RZ ;  /* 0x0000000a63097c10 */ /* 0x000fe4000ff5e0ff */
[----:B------:R-:W-:Y:S02]  /*4b90*/  R2UR UR42, R7 ;  /* 0x00000000072a72ca */ /* 0x000fe400000e0000 */
[----:B------:R-:W-:Y:S02]  /*4ba0*/  IADD3.X R11, PT, PT, R11, UR11, RZ, P0, !PT ;  /* 0x0000000b0b0b7c10 */ /* 0x000fe400087fe4ff */
[----:B------:R-:W-:Y:S02]  /*4bb0*/  IADD3 R7, P0, PT, R112, UR10, RZ ;  /* 0x0000000a70077c10 */ /* 0x000fe4000ff1e0ff */
[----:B------:R-:W-:Y:S02]  /*4bc0*/  R2UR UR40, R10 ;  /* 0x000000000a2872ca */ /* 0x000fe400000e0000 */
[----:B------:R-:W-:-:S02]  /*4bd0*/  R2UR UR41, R9 ;  /* 0x00000000092972ca */ /* 0x000fc400000e0000 */
[----:B------:R-:W-:Y:S02]  /*4be0*/  SHF.R.S32.HI R10, RZ, 0x1f, R6 ;  /* 0x0000001fff0a7819 */ /* 0x000fe40000011406 */
[----:B------:R-:W-:Y:S02]  /*4bf0*/  SHF.R.S32.HI R9, RZ, 0x1f, R3 ;  /* 0x0000001fff097819 */ /* 0x000fe40000011403 */
[----:B------:R-:W-:Y:S02]  /*4c00*/  R2UR UR43, R7 ;  /* 0x00000000072b72ca */ /* 0x000fe400000e0000 */
[----:B------:R-:W-:Y:S02]  /*4c10*/  SHF.R.S32.HI R7, RZ, 0x1f, R5 ;  /* 0x0000001fff077819 */ /* 0x000fe40000011405 */
[----:B------:R-:W-:Y:S02]  /*4c20*/  SHF.R.S32.HI R3, RZ, 0x1f, R112 ;  /* 0x0000001fff037819 */ /* 0x000fe40000011470 */
[----:B------:R-:W-:-:S02]  /*4c30*/  SHF.R.S32.HI R8, RZ, 0x1f, R96 ;  /* 0x0000001fff087819 */ /* 0x000fc40000011460 */
[----:B------:R-:W-:Y:S02]  /*4c40*/  SHF.R.S32.HI R6, RZ, 0x1f, R99 ;  /* 0x0000001fff067819 */ /* 0x000fe40000011463 */
[----:B------:R-:W-:Y:S02]  /*4c50*/  SHF.R.S32.HI R5, RZ, 0x1f, R111 ;  /* 0x0000001fff057819 */ /* 0x000fe4000001146f */
[----:B------:R-:W-:Y:S02]  /*4c60*/  R2UR UR74, R109 ;  /* 0x000000006d4a72ca */ /* 0x000fe400000e0000 */
[----:B------:R-:W-:Y:S02]  /*4c70*/  R2UR UR73, R107 ;  /* 0x000000006b4972ca */ /* 0x000fe400000e0000 */
[----:B------:R-:W-:Y:S02]  /*4c80*/  R2UR UR72, R105 ;  /* 0x00000000694872ca */ /* 0x000fe400000e0000 */
[----:B------:R-:W-:-:S02]  /*4c90*/  R2UR UR71, R103 ;  /* 0x00000000674772ca */ /* 0x000fc400000e0000 */
[----:B------:R-:W-:Y:S02]  /*4ca0*/  R2UR UR70, R101 ;  /* 0x00000000654672ca */ /* 0x000fe400000e0000 */
[----:B------:R-:W-:Y:S02]  /*4cb0*/  R2UR UR67, R31 ;  /* 0x000000001f4372ca */ /* 0x000fe400000e0000 */
        /* <DEDUP_REMOVED lines=17> */
[----:B------:R-:W-:Y:S02]  /*4dd0*/  IADD3.X R10, PT, PT, R10, UR11, RZ, P4, !PT ;  /* 0x0000000b0a0a7c10 */ /* 0x000fe4000a7fe4ff */
[----:B------:R-:W-:Y:S02]  /*4de0*/  IADD3.X R9, PT, PT, R9, UR11, RZ, P6, !PT ;  /* 0x0000000b09097c10 */ /* 0x000fe4000b7fe4ff */
[----:B------:R-:W-:Y:S02]  /*4df0*/  IADD3 R85, P4, PT, R16, UR10, RZ ;  /* 0x0000000a10557c10 */ /* 0x000fe4000ff9e0ff */
[----:B------:R-:W-:Y:S02]  /*4e00*/  IADD3 R87, P6, PT, R17, UR10, RZ ;  /* 0x0000000a11577c10 */ /* 0x000fe4000ffde0ff */
[----:B------:R-:W-:-:S02]  /*4e10*/  SHF.R.S32.HI R16, RZ, 0x1f, R16 ;  /* 0x0000001fff107819 */ /* 0x000fc40000011410 */
[----:B------:R-:W-:Y:S02]  /*4e20*/  SHF.R.S32.HI R17, RZ, 0x1f, R17 ;  /* 0x0000001fff117819 */ /* 0x000fe40000011411 */
[----:B------:R-:W-:Y:S02]  /*4e30*/  IADD3.X R3, PT, PT, R3, UR11, RZ, P0, !PT ;  /* 0x0000000b03037c10 */ /* 0x000fe400087fe4ff */
[----:B------:R-:W-:Y:S02]  /*4e40*/  R2UR UR69, R100 ;  /* 0x00000000644572ca */ /* 0x000fe400000e0000 */
[----:B------:R-:W-:Y:S02]  /*4e50*/  IADD3.X R8, PT, PT, R8, UR11, RZ, P5, !PT ;  /* 0x0000000b08087c10 */ /* 0x000fe4000affe4ff */
[----:B------:R-:W-:Y:S02]  /*4e60*/  IADD3.X R7, PT, PT, R7, UR11, RZ, P3, !PT ;  /* 0x0000000b07077c10 */ /* 0x000fe40009ffe4ff */
[----:B------:R-:W-:-:S02]  /*4e70*/  IADD3.X R6, PT, PT, R6, UR11, RZ, P2, !PT ;  /* 0x0000000b06067c10 */ /* 0x000fc400097fe4ff */
[----:B------:R-:W-:Y:S02]  /*4e80*/  IADD3.X R5, PT, PT, R5, UR11, RZ, P1, !PT ;  /* 0x0000000b05057c10 */ /* 0x000fe40008ffe4ff */
[----:B------:R-:W-:Y:S02]  /*4e90*/  LOP3.LUT R100, R4, 0x7f, RZ, 0xc0, !PT ;  /* 0x0000007f04647812 */ /* 0x000fe400078ec0ff */
[----:B------:R-:W-:Y:S02]  /*4ea0*/  IADD3.X R96, PT, PT, R16, UR11, RZ, P4, !PT ;  /* 0x0000000b10607c10 */ /* 0x000fe4000a7fe4ff */
[----:B------:R-:W-:Y:S01]  /*4eb0*/  IADD3.X R99, PT, PT, R17, UR11, RZ, P6, !PT ;  /* 0x0000000b11637c10 */ /* 0x000fe2000b7fe4ff */
[----:B------:R-:W-:Y:S01]  /*4ec0*/  IMAD R100, R100, UR76, RZ ;  /* 0x0000004c64647c24 */ /* 0x000fe2000f8e02ff */
[----:B------:R-:W-:Y:S01]  /*4ed0*/  R2UR UR68, R32 ;  /* 0x00000000204472ca */ /* 0x000fe200000e0000 */
[C---:B------:R-:W-:Y:S01]  /*4ee0*/  IMAD.SHL.U32 R32, R4.reuse, 0x40, RZ ;  /* 0x0000004004207824 */ /* 0x040fe200078e00ff */
[----:B------:R-:W-:Y:S01]  /*4ef0*/  R2UR UR10, R3 ;  /* 0x00000000030a72ca */ /* 0x000fe200000e0000 */
[----:B------:R-:W-:Y:S01]  /*4f00*/  IMAD.SHL.U32 R3, R4, 0x20, RZ ;  /* 0x0000002004037824 */ /* 0x000fe200078e00ff */
[----:B------:R-:W-:-:S02]  /*4f10*/  R2UR UR49, R11 ;  /* 0x000000000b3172ca */ /* 0x000fc400000e0000 */
[----:B------:R-:W-:Y:S02]  /*4f20*/  R2UR UR48, R10 ;  /* 0x000000000a3072ca */ /* 0x000fe400000e0000 */
[----:B------:R-:W-:Y:S02]  /*4f30*/  CS2R R10, SRZ ;  /* 0x00000000000a7805 */ /* 0x000fe4000001ff00 */
[----:B------:R-:W-:Y:S02]  /*4f40*/  R2UR UR47, R9 ;  /* 0x00000000092f72ca */ /* 0x000fe400000e0000 */
[----:B------:R-:W-:Y:S02]  /*4f50*/  R2UR UR46, R8 ;  /* 0x00000000082e72ca */ /* 0x000fe400000e0000 */
[----:B------:R-:W-:Y:S02]  /*4f60*/  CS2R R8, SRZ ;  /* 0x0000000000087805 */ /* 0x000fe4000001ff00 */
[----:B------:R-:W-:-:S02]  /*4f70*/  R2UR UR45, R7 ;  /* 0x00000000072d72ca */ /* 0x000fc400000e0000 */
[----:B------:R-:W-:Y:S02]  /*4f80*/  R2UR UR44, R6 ;  /* 0x00000000062c72ca */ /* 0x000fe400000e0000 */
[----:B------:R-:W-:Y:S02]  /*4f90*/  CS2R R6, SRZ ;  /* 0x0000000000067805 */ /* 0x000fe4000001ff00 */
[----:B------:R-:W-:Y:S02]  /*4fa0*/  R2UR UR11, R5 ;  /* 0x00000000050b72ca */ /* 0x000fe400000e0000 */
[----:B------:R-:W-:-:S13]  /*4fb0*/  CS2R R4, SRZ ;  /* 0x0000000000047805 */ /* 0x000fda000001ff00 */
.L_x_2:
[----:B------:R-:W0:Y:S01]  /*4fc0*/  S2R R101, SR_TID.X ;  /* 0x0000000000657919 */ /* 0x000e220000002100 */
[C---:B------:R-:W-:Y:S02]  /*4fd0*/  IADD3 R16, P0, PT, R104.reuse, R33, RZ ;  /* 0x0000002168107210 */ /* 0x040fe40007f1e0ff */
[----:B------:R-:W-:Y:S02]  /*4fe0*/  PRMT R27, RZ, 0x7610, R27 ;  /* 0x00007610ff1b7816 */ /* 0x000fe4000000001b */
[----:B------:R-:W-:Y:S02]  /*4ff0*/  LEA.HI.X.SX32 R17, R104, R35, 0x1, P0 ;  /* 0x0000002368117211 */ /* 0x000fe400000f0eff */
[----:B------:R-:W-:Y:S02]  /*5000*/  PRMT R24, RZ, 0x7610, R24 ;  /* 0x00007610ff187816 */ /* 0x000fe40000000018 */
[----:B0-----:R-:W-:Y:S02]  /*5010*/  SHF.R.U32.HI R15, RZ, 0x4, R101 ;  /* 0x00000004ff0f7819 */ /* 0x001fe40000011665 */
[----:B------:R-:W-:-:S02]  /*5020*/  LEA.HI R12, R101, 0x30, RZ, 0x1c ;  /* 0x00000030650c7811 */ /* 0x000fc400078fe0ff */
[----:B------:R-:W-:Y:S02]  /*5030*/  SGXT.U32 R15, R15, 0x4 ;  /* 0x000000040f0f781a */ /* 0x000fe40000000000 */
[----:B------:R-:W-:Y:S02]  /*5040*/  ISETP.GE.AND P3, PT, R12, UR17, PT ;  /* 0x000000110c007c0c */ /* 0x000fe4000bf66270 */
[----:B------:R-:W-:Y:S02]  /*5050*/  ISETP.GE.AND P1, PT, R15, UR17, PT ;  /* 0x000000110f007c0c */ /* 0x000fe4000bf26270 */
[----:B------:R-:W-:Y:S02]  /*5060*/  LEA.HI R13, R101, 0x70, RZ, 0x1c ;  /* 0x00000070650d7811 */ /* 0x000fe400078fe0ff */
[----:B------:R-:W-:Y:S02]  /*5070*/  IADD3 R12, P2, PT, R106, R33, RZ ;  /* 0x000000216a0c7210 */ /* 0x000fe40007f5e0ff */
[----:B------:R-:W-:-:S02]  /*5080*/  ISETP.GE.AND P0, PT, R13, UR17, PT ;  /* 0x000000110d007c0c */ /* 0x000fc4000bf06270 */
[C---:B------:R-:W-:Y:S02]  /*5090*/  LOP3.LUT R14, R15.reuse, 0x10, RZ, 0xfc, !PT ;  /* 0x000000100f0e7812 */ /* 0x040fe400078efcff */
[----:B------:R-:W-:Y:S01]  /*50a0*/  LEA.HI.X.SX32 R13, R106, R35, 0x1, P2 ;  /* 0x000000236a0d7211 */ /* 0x000fe200010f0eff */
[----:B------:R0:W2:Y:S01]  /*50b0*/  @!P3 LDG.E.U8 R27, desc[UR6][R16.64] ;  /* 0x00000006101bb981 */ /* 0x0000a2000c1e1100 */
[C---:B------:R-:W-:Y:S02]  /*50c0*/  LOP3.LUT R18, R15.reuse, 0x20, RZ, 0xfc, !PT ;  /* 0x000000200f127812 */ /* 0x040fe400078efcff */
[----:B------:R-:W-:Y:S01]  /*50d0*/  ISETP.GE.AND P5, PT, R14, UR17, PT ;  /* 0x000000110e007c0c */ /* 0x000fe2000bfa6270 */
[----:B------:R1:W3:Y:S01]  /*50e0*/  @!P1 LDG.E.U8 R24, desc[UR6][R12.64] ;  /* 0x000000060c189981 */ /* 0x0002e2000c1e1100 */
[----:B------:R-:W-:Y:S02]  /*50f0*/  LOP3.LUT R19, R15, 0x40, RZ, 0xfc, !PT ;  /* 0x000000400f137812 */ /* 0x000fe400078efcff */
[----:B------:R-:W-:-:S02]  /*5100*/  IADD3 R14, P2, PT, R36, R33, RZ ;  /* 0x00000021240e7210 */ /* 0x000fc40007f5e0ff */
[----:B------:R-:W-:Y:S02]  /*5110*/  ISETP.GE.AND P4, PT, R18, UR17, PT ;  /* 0x0000001112007c0c */ /* 0x000fe4000bf86270 */
[C---:B0-----:R-:W-:Y:S02]  /*5120*/  LOP3.LUT R17, R15.reuse, 0x50, RZ, 0xfc, !PT ;  /* 0x000000500f117812 */ /* 0x041fe400078efcff */
[----:B------:R-:W-:Y:S02]  /*5130*/  IADD3 R16, P1, PT, R38, R33, RZ ;  /* 0x0000002126107210 */ /* 0x000fe40007f3e0ff */
[----:B------:R-:W-:Y:S02]  /*5140*/  LOP3.LUT R18, R15, 0x60, RZ, 0xfc, !PT ;  /* 0x000000600f127812 */ /* 0x000fe400078efcff */
[----:B------:R-:W-:Y:S02]  /*5150*/  ISETP.GE.AND P3, PT, R19, UR17, PT ;  /* 0x0000001113007c0c */ /* 0x000fe4000bf66270 */
[----:B------:R-:W-:-:S02]  /*5160*/  LEA.HI.X.SX32 R15, R36, R35, 0x1, P2 ;  /* 0x00000023240f7211 */ /* 0x000fc400010f0eff */
[----:B------:R-:W-:Y:S02]  /*5170*/  ISETP.GE.AND P2, PT, R17, UR17, PT ;  /* 0x0000001111007c0c */ /* 0x000fe4000bf46270 */
[----:B------:R-:W-:Y:S02]  /*5180*/  LEA.HI.X.SX32 R17, R38, R35, 0x1, P1 ;  /* 0x0000002326117211 */ /* 0x000fe400008f0eff */
[----:B------:R-:W-:Y:S02]  /*5190*/  ISETP.GE.AND P1, PT, R18, UR17, PT ;  /* 0x0000001112007c0c */ /* 0x000fe4000bf26270 */
[----:B------:R-:W-:Y:S02]  /*51a0*/  IADD3 R18, P6, PT, R40, R33, RZ ;  /* 0x0000002128127210 */ /* 0x000fe40007fde0ff */
[----:B------:R-:W-:Y:S02]  /*51b0*/  PRMT R25, RZ, 0x7610, R25 ;  /* 0x00007610ff197816 */ /* 0x000fe40000000019 */
[----:B------:R-:W-:-:S02]  /*51c0*/  PRMT R26, RZ, 0x7610, R26 ;  /* 0x00007610ff1a7816 */ /* 0x000fc4000000001a */
[----:B------:R-:W-:Y:S02]  /*51d0*/  PRMT R28, RZ, 0x7610, R28 ;  /* 0x00007610ff1c7816 */ /* 0x000fe4000000001c */
[----:B------:R-:W-:Y:S01]  /*51e0*/  LEA.HI.X.SX32 R19, R40, R35, 0x1, P6 ;  /* 0x0000002328137211 */ /* 0x000fe200030f0eff */
[----:B------:R0:W4:Y:S01]  /*51f0*/  @!P5 LDG.E.U8 R25, desc[UR6][R14.64] ;  /* 0x000000060e19d981 */ /* 0x000122000c1e1100 */
[----:B-1----:R-:W-:-:S03]  /*5200*/  IADD3 R12, P5, PT, R110, R33, RZ ;  /* 0x000000216e0c7210 */ /* 0x002fc60007fbe0ff */
[----:B------:R1:W5:Y:S01]  /*5210*/  @!P4 LDG.E.U8 R26, desc[UR6][R16.64] ;  /* 0x00000006101ac981 */ /* 0x000362000c1e1100 */
[----:B------:R-:W-:-:S03]  /*5220*/  IADD3 R20, P4, PT, R108, R33, RZ ;  /* 0x000000216c147210 */ /* 0x000fc60007f9e0ff */
[----:B------:R-:W5:Y:S01]  /*5230*/  @!P3 LDG.E.U8 R28, desc[UR6][R18.64] ;  /* 0x00000006121cb981 */ /* 0x000f62000c1e1100 */
[----:B------:R-:W-:Y:S02]  /*5240*/  IADD3 R22, P3, PT, R102, R33, RZ ;  /* 0x0000002166167210 */ /* 0x000fe40007f7e0ff */
[----:B------:R-:W-:Y:S02]  /*5250*/  PRMT R29, RZ, 0x7610, R29 ;  /* 0x00007610ff1d7816 */ /* 0x000fe4000000001d */
[----:B------:R-:W-:Y:S02]  /*5260*/  PRMT R30, RZ, 0x7610, R30 ;  /* 0x00007610ff1e7816 */ /* 0x000fe4000000001e */
[----:B------:R-:W-:Y:S02]  /*5270*/  PRMT R31, RZ, 0x7610, R31 ;  /* 0x00007610ff1f7816 */ /* 0x000fe4000000001f */
[-C--:B------:R-:W-:Y:S02]  /*5280*/  LEA.HI.X.SX32 R13, R110, R35.reuse, 0x1, P5 ;  /* 0x000000236e0d7211 */ /* 0x080fe400028f0eff */
[----:B------:R-:W-:-:S02]  /*5290*/  LEA.HI.X.SX32 R21, R108, R35, 0x1, P4 ;  /* 0x000000236c157211 */ /* 0x000fc400020f0eff */
[----:B------:R-:W-:Y:S01]  /*52a0*/  LEA.HI.X.SX32 R23, R102, R35, 0x1, P3 ;  /* 0x0000002366177211 */ /* 0x000fe200018f0eff */
[----:B------:R1:W5:Y:S04]  /*52b0*/  @!P2 LDG.E.U8 R29, desc[UR6][R12.64] ;  /* 0x000000060c1da981 */ /* 0x000368000c1e1100 */
[----:B------:R-:W5:Y:S04]  /*52c0*/  @!P1 LDG.E.U8 R30, desc[UR6][R20.64] ;  /* 0x00000006141e9981 */ /* 0x000f68000c1e1100 */
[----:B------:R1:W5:Y:S01]  /*52d0*/  @!P0 LDG.E.U8 R31, desc[UR6][R22.64] ;  /* 0x00000006161f8981 */ /* 0x000362000c1e1100 */
[----:B0-----:R-:W-:-:S04]  /*52e0*/  LOP3.LUT R14, R101, 0x80, RZ, 0xc0, !PT ;  /* 0x00000080650e7812 */ /* 0x001fc800078ec0ff */
[----:B------:R-:W-:-:S04]  /*52f0*/  ISETP.NE.U32.AND P0, PT, R14, RZ, PT ;  /* 0x000000ff0e00720c */ /* 0x000fc80003f05070 */
[----:B-1----:R-:W-:-:S04]  /*5300*/  SEL R16, RZ, 0x88, !P0 ;  /* 0x00000088ff107807 */ /* 0x002fc80004000000 */
[----:B------:R-:W-:Y:S01]  /*5310*/  LOP3.LUT R105, R16, 0x7f, R101, 0x78, !PT ;  /* 0x0000007f10697812 */ /* 0x000fe200078e7865 */
[----:B------:R-:W-:Y:S01]  /*5320*/  BAR.SYNC.DEFER_BLOCKING 0x0 ;  /* 0x0000000000007b1d */ /* 0x000fe20000010000 */
[----:B------:R-:W-:-:S04]  /*5330*/  LOP3.LUT R14, R101, 0x7f, RZ, 0xc0, !PT ;  /* 0x0000007f650e7812 */ /* 0x000fc800078ec0ff */
[----:B------:R-:W-:Y:S02]  /*5340*/  ISETP.GE.AND P1, PT, R14, UR17, PT ;  /* 0x000000110e007c0c */ /* 0x000fe4000bf26270 */
[----:B------:R-:W-:Y:S02]  /*5350*/  SHF.R.S32.HI R103, RZ, 0x1f, R100 ;  /* 0x0000001fff677819 */ /* 0x000fe40000011464 */
[C---:B------:R-:W-:Y:S02]  /*5360*/  IADD3 R12, P2, PT, R100.reuse, R87, RZ ;  /* 0x00000057640c7210 */ /* 0x040fe40007f5e0ff */
[----:B------:R-:W-:Y:S02]  /*5370*/  PRMT R23, RZ, 0x7610, R23 ;  /* 0x00007610ff177816 */ /* 0x000fe40000000017 */
[C---:B------:R-:W-:Y:S01]  /*5380*/  IADD3 R14, P4, PT, R100.reuse, R85, RZ ;  /* 0x00000055640e7210 */ /* 0x040fe20007f9e0ff */
[----:B------:R-:W-:Y:S01]  /*5390*/  IMAD.X R13, R103, 0x1, R99, P2 ;  /* 0x00000001670d7824 */ /* 0x000fe200010e0663 */
[----:B------:R-:W-:-:S02]  /*53a0*/  IADD3 R16, P3, PT, R100, UR43, RZ ;  /* 0x0000002b64107c10 */ /* 0x000fc4000ff7e0ff */
[C---:B------:R-:W-:Y:S01]  /*53b0*/  IADD3 R18, P2, PT, R100.reuse, UR42, RZ ;  /* 0x0000002a64127c10 */ /* 0x040fe2000ff5e0ff */
[C---:B------:R-:W-:Y:S01]  /*53c0*/  IMAD.X R15, R103.reuse, 0x1, R96, P4 ;  /* 0x00000001670f7824 */ /* 0x040fe200020e0660 */
[----:B------:R-:W-:Y:S02]  /*53d0*/  PRMT R22, RZ, 0x7610, R22 ;  /* 0x00007610ff167816 */ /* 0x000fe40000000016 */
[C---:B------:R-:W-:Y:S02]  /*53e0*/  IADD3.X R17, PT, PT, R103.reuse, UR10, RZ, P3, !PT ;  /* 0x0000000a67117c10 */ /* 0x040fe40009ffe4ff */
[----:B------:R-:W-:Y:S02]  /*53f0*/  IADD3.X R19, PT, PT, R103, UR11, RZ, P2, !PT ;  /* 0x0000000b67137c10 */ /* 0x000fe400097fe4ff */
[C---:B------:R-:W-:Y:S02]  /*5400*/  IADD3 R20, P3, PT, R100.reuse, UR40, RZ ;  /* 0x0000002864147c10 */ /* 0x040fe4000ff7e0ff */
[----:B------:R-:W-:-:S02]  /*5410*/  IADD3 R112, P2, PT, R100, UR39, RZ ;  /* 0x0000002764707c10 */ /* 0x000fc4000ff5e0ff */
[C---:B------:R-:W-:Y:S02]  /*5420*/  IADD3.X R21, PT, PT, R103.reuse, UR45, RZ, P3, !PT ;  /* 0x0000002d67157c10 */ /* 0x040fe40009ffe4ff */
[----:B------:R-:W-:Y:S02]  /*5430*/  IADD3.X R113, PT, PT, R103, UR46, RZ, P2, !PT ;  /* 0x0000002e67717c10 */ /* 0x000fe400097fe4ff */
[----:B------:R-:W-:Y:S02]  /*5440*/  PRMT R133, RZ, 0x7610, R133 ;  /* 0x00007610ff857816 */ /* 0x000fe40000000085 */
[----:B------:R-:W-:Y:S02]  /*5450*/  PRMT R135, RZ, 0x7610, R135 ;  /* 0x00007610ff877816 */ /* 0x000fe40000000087 */
[----:B------:R-:W-:Y:S02]  /*5460*/  PRMT R137, RZ, 0x7610, R137 ;  /* 0x00007610ff897816 */ /* 0x000fe40000000089 */
[----:B------:R-:W-:-:S02]  /*5470*/  PRMT R139, RZ, 0x7610, R139 ;  /* 0x00007610ff8b7816 */ /* 0x000fc4000000008b */
[----:B------:R-:W-:Y:S02]  /*5480*/  PRMT R141, RZ, 0x7610, R141 ;  /* 0x00007610ff8d7816 */ /* 0x000fe4000000008d */
[----:B------:R-:W-:Y:S02]  /*5490*/  PRMT R143, RZ, 0x7610, R143 ;  /* 0x00007610ff8f7816 */ /* 0x000fe4000000008f */
        /* <DEDUP_REMOVED lines=31> */
[----:B------:R-:W-:Y:S01]  /*5690*/  PRMT R194, RZ, 0x7610, R194 ;  /* 0x00007610ffc27816 */ /* 0x000fe200000000c2 */
[----:B--2---:R-:W-:Y:S04]  /*56a0*/  STS.U8 [R105+UR4+0x300], R27 ;  /* 0x0003001b69007988 */ /* 0x004fe80008000004 */
[----:B---3--:R0:W-:Y:S04]  /*56b0*/  STS.U8 [R105+UR4], R24 ;  /* 0x0000001869007988 */ /* 0x0081e80008000004 */
[----:B----4-:R1:W-:Y:S04]  /*56c0*/  STS.U8 [R105+UR4+0x100], R25 ;  /* 0x0001001969007988 */ /* 0x0103e80008000004 */
[----:B-----5:R2:W-:Y:S04]  /*56d0*/  STS.U8 [R105+UR4+0x200], R26 ;  /* 0x0002001a69007988 */ /* 0x0205e80008000004 */
[----:B------:R3:W-:Y:S04]  /*56e0*/  STS.U8 [R105+UR4+0x400], R28 ;  /* 0x0004001c69007988 */ /* 0x0007e80008000004 */
[----:B------:R4:W-:Y:S04]  /*56f0*/  STS.U8 [R105+UR4+0x500], R29 ;  /* 0x0005001d69007988 */ /* 0x0009e80008000004 */
[----:B------:R5:W-:Y:S04]  /*5700*/  STS.U8 [R105+UR4+0x600], R30 ;  /* 0x0006001e69007988 */ /* 0x000be80008000004 */
[----:B------:R3:W-:Y:S01]  /*5710*/  STS.U8 [R105+UR4+0x700], R31 ;  /* 0x0007001f69007988 */ /* 0x0007e20008000004 */
[----:B------:R-:W-:Y:S01]  /*5720*/  BAR.SYNC.DEFER_BLOCKING 0x0 ;  /* 0x0000000000007b1d */ /* 0x000fe20000010000 */
[----:B0-----:R-:W-:-:S02]  /*5730*/  PRMT R24, RZ, 0x7610, R24 ;  /* 0x00007610ff187816 */ /* 0x001fc40000000018 */
[----:B-1----:R-:W-:Y:S02]  /*5740*/  PRMT R25, RZ, 0x7610, R25 ;  /* 0x00007610ff197816 */ /* 0x002fe40000000019 */
[----:B--2---:R-:W-:Y:S02]  /*5750*/  PRMT R26, RZ, 0x7610, R26 ;  /* 0x00007610ff1a7816 */ /* 0x004fe4000000001a */
[----:B------:R-:W-:Y:S02]  /*5760*/  PRMT R27, RZ, 0x7610, R27 ;  /* 0x00007610ff1b7816 */ /* 0x000fe4000000001b */
[----:B---3--:R-:W-:Y:S02]  /*5770*/  PRMT R28, RZ, 0x7610, R28 ;  /* 0x00007610ff1c7816 */ /* 0x008fe4000000001c */
[----:B----4-:R-:W-:Y:S02]  /*5780*/  PRMT R29, RZ, 0x7610, R29 ;  /* 0x00007610ff1d7816 */ /* 0x010fe4000000001d */
[----:B-----5:R-:W-:Y:S01]  /*5790*/  PRMT R30, RZ, 0x7610, R30 ;  /* 0x00007610ff1e7816 */ /* 0x020fe2000000001e */
[----:B------:R0:W2:Y:S04]  /*57a0*/  @!P1 LDG.E.U8 R23, desc[UR6][R12.64] ;  /* 0x000000060c179981 */ /* 0x0000a8000c1e1100 */
[----:B------:R1:W3:Y:S04]  /*57b0*/  @!P1 LDG.E.U8 R22, desc[UR6][R14.64] ;  /* 0x000000060e169981 */ /* 0x0002e8000c1e1100 */
[----:B------:R4:W5:Y:S01]  /*57c0*/  @!P1 LDG.E.U8 R24, desc[UR6][R16.64] ;  /* 0x0000000610189981 */ /* 0x000962000c1e1100 */
[----:B0-----:R-:W-:-:S03]  /*57d0*/  IADD3 R12, P4, PT, R100, UR41, RZ ;  /* 0x00000029640c7c10 */ /* 0x001fc6000ff9e0ff */
[----:B------:R0:W2:Y:S01]  /*57e0*/  @!P1 LDG.E.U8 R25, desc[UR6][R18.64] ;  /* 0x0000000612199981 */ /* 0x0000a2000c1e1100 */
[C---:B------:R-:W-:Y:S02]  /*57f0*/  IADD3.X R13, PT, PT, R103.reuse, UR44, RZ, P4, !PT ;  /* 0x0000002c670d7c10 */ /* 0x040fe4000a7fe4ff */
[C---:B-1----:R-:W-:Y:S01]  /*5800*/  IADD3 R14, P4, PT, R100.reuse, UR38, RZ ;  /* 0x00000026640e7c10 */ /* 0x042fe2000ff9e0ff */
[----:B------:R1:W2:Y:S01]  /*5810*/  @!P1 LDG.E.U8 R27, desc[UR6][R20.64] ;  /* 0x00000006141b9981 */ /* 0x0002a2000c1e1100 */
[C---:B----4-:R-:W-:Y:S02]  /*5820*/  IADD3 R16, P3, PT, R100.reuse, UR37, RZ ;  /* 0x0000002564107c10 */ /* 0x050fe4000ff7e0ff */
[----:B------:R-:W-:Y:S01]  /*5830*/  PRMT R31, RZ, 0x7610, R31 ;  /* 0x00007610ff1f7816 */ /* 0x000fe2000000001f */
[----:B------:R4:W2:Y:S01]  /*5840*/  @!P1 LDG.E.U8 R26, desc[UR6][R12.64] ;  /* 0x000000060c1a9981 */ /* 0x0008a2000c1e1100 */
[----:B0-----:R-:W-:Y:S02]  /*5850*/  IADD3 R18, P2, PT, R100, UR36, RZ ;  /* 0x0000002464127c10 */ /* 0x001fe4000ff5e0ff */
[C---:B------:R-:W-:Y:S01]  /*5860*/  IADD3.X R15, PT, PT, R103.reuse, UR47, RZ, P4, !PT ;  /* 0x0000002f670f7c10 */ /* 0x040fe2000a7fe4ff */
[----:B------:R0:W2:Y:S01]  /*5870*/  @!P1 LDG.E.U8 R28, desc[UR6][R112.64] ;  /* 0x00000006701c9981 */ /* 0x0000a2000c1e1100 */
[----:B------:R-:W-:-:S02]  /*5880*/  IADD3.X R17, PT, PT, R103, UR48, RZ, P3, !PT ;  /* 0x0000003067117c10 */ /* 0x000fc40009ffe4ff */
[C---:B------:R-:W-:Y:S01]  /*5890*/  IADD3.X R19, PT, PT, R103.reuse, UR49, RZ, P2, !PT ;  /* 0x0000003167137c10 */ /* 0x040fe200097fe4ff */
[----:B------:R0:W2:Y:S01]  /*58a0*/  @!P1 LDG.E.U8 R29, desc[UR6][R14.64] ;  /* 0x000000060e1d9981 */ /* 0x0000a2000c1e1100 */
[C---:B-1----:R-:W-:Y:S02]  /*58b0*/  IADD3 R20, P3, PT, R100.reuse, UR34, RZ ;  /* 0x0000002264147c10 */ /* 0x042fe4000ff7e0ff */
[C---:B----4-:R-:W-:Y:S01]  /*58c0*/  IADD3 R12, P4, PT, R100.reuse, UR35, RZ ;  /* 0x00000023640c7c10 */ /* 0x050fe2000ff9e0ff */
[----:B------:R1:W4:Y:S01]  /*58d0*/  @!P1 LDG.E.U8 R30, desc[UR6][R16.64] ;  /* 0x00000006101e9981 */ /* 0x000322000c1e1100 */
[----:B0-----:R-:W-:Y:S02]  /*58e0*/  IADD3 R112, P2, PT, R100, UR33, RZ ;  /* 0x0000002164707c10 */ /* 0x001fe4000ff5e0ff */
[C---:B------:R-:W-:Y:S01]  /*58f0*/  IADD3.X R13, PT, PT, R103.reuse, UR50, RZ, P4, !PT ;  /* 0x00000032670d7c10 */ /* 0x040fe2000a7fe4ff */
[----:B------:R0:W2:Y:S01]  /*5900*/  @!P1 LDG.E.U8 R31, desc[UR6][R18.64] ;  /* 0x00000006121f9981 */ /* 0x0000a2000c1e1100 */
[----:B------:R-:W-:-:S02]  /*5910*/  IADD3.X R21, PT, PT, R103, UR51, RZ, P3, !PT ;  /* 0x0000003367157c10 */ /* 0x000fc40009ffe4ff */
[C---:B------:R-:W-:Y:S01]  /*5920*/  IADD3.X R113, PT, PT, R103.reuse, UR52, RZ, P2, !PT ;  /* 0x0000003467717c10 */ /* 0x040fe200097fe4ff */
[----:B------:R0:W2:Y:S01]  /*5930*/  @!P1 LDG.E.U8 R133, desc[UR6][R12.64] ;  /* 0x000000060c859981 */ /* 0x0000a2000c1e1100 */
[C---:B------:R-:W-:Y:S02]  /*5940*/  IADD3 R14, P4, PT, R100.reuse, UR32, RZ ;  /* 0x00000020640e7c10 */ /* 0x040fe4000ff9e0ff */
[C---:B-1----:R-:W-:Y:S01]  /*5950*/  IADD3 R16, P3, PT, R100.reuse, UR31, RZ ;  /* 0x0000001f64107c10 */ /* 0x042fe2000ff7e0ff */
[----:B------:R1:W2:Y:S01]  /*5960*/  @!P1 LDG.E.U8 R135, desc[UR6][R20.64] ;  /* 0x0000000614879981 */ /* 0x0002a2000c1e1100 */
        /* <DEDUP_REMOVED lines=20> */
[----:B------:R-:W2:Y:S01]  /*5ab0*/  @!P1 LDG.E.U8 R146, desc[UR6][R112.64] ;  /* 0x0000000670929981 */ /* 0x000ea2000c1e1100 */
[----:B------:R-:W-:-:S02]  /*5ac0*/  IADD3.X R17, PT, PT, R103, UR60, RZ, P3, !PT ;  /* 0x0000003c67117c10 */ /* 0x000fc40009ffe4ff */
[C---:B------:R-:W-:Y:S01]  /*5ad0*/  IADD3.X R19, PT, PT, R103.reuse, UR61, RZ, P2, !PT ;  /* 0x0000003d67137c10 */ /* 0x040fe200097fe4ff */
[----:B------:R0:W2:Y:S01]  /*5ae0*/  @!P1 LDG.E.U8 R147, desc[UR6][R14.64] ;  /* 0x000000060e939981 */ /* 0x0000a2000c1e1100 */
[C---:B------:R-:W-:Y:S02]  /*5af0*/  IADD3 RZ, P4, PT, R100.reuse, UR23, RZ ;  /* 0x0000001764ff7c10 */ /* 0x040fe4000ff9e0ff */
[C---:B------:R-:W-:Y:S01]  /*5b00*/  IADD3 RZ, P2, PT, R100.reuse, UR21, RZ ;  /* 0x0000001564ff7c10 */ /* 0x040fe2000ff5e0ff */
[C---:B------:R-:W-:Y:S01]  /*5b10*/  VIADD R12, R100.reuse, UR23 ;  /* 0x00000017640c7c36 */ /* 0x040fe20008000000 */
[----:B------:R-:W-:Y:S01]  /*5b20*/  IADD3 RZ, P3, PT, R100, UR22, RZ ;  /* 0x0000001664ff7c10 */ /* 0x000fe2000ff7e0ff */
[----:B------:R0:W2:Y:S01]  /*5b30*/  @!P1 LDG.E.U8 R148, desc[UR6][R16.64] ;  /* 0x0000000610949981 */ /* 0x0000a2000c1e1100 */
[C---:B------:R-:W-:Y:S02]  /*5b40*/  IADD3.X R13, PT, PT, R103.reuse, UR62, RZ, P4, !PT ;  /* 0x0000003e670d7c10 */ /* 0x040fe4000a7fe4ff */
[C---:B-1----:R-:W-:Y:S01]  /*5b50*/  IADD3.X R21, PT, PT, R103.reuse, UR63, RZ, P3, !PT ;  /* 0x0000003f67157c10 */ /* 0x042fe20009ffe4ff */
[----:B------:R1:W2:Y:S01]  /*5b60*/  @!P1 LDG.E.U8 R149, desc[UR6][R18.64] ;  /* 0x0000000612959981 */ /* 0x0002a2000c1e1100 */
[----:B0-----:R-:W-:-:S02]  /*5b70*/  IADD3.X R15, PT, PT, R103, UR64, RZ, P2, !PT ;  /* 0x00000040670f7c10 */ /* 0x001fc400097fe4ff */
[C---:B------:R-:W-:Y:S01]  /*5b80*/  IADD3 RZ, P4, PT, R100.reuse, UR20, RZ ;  /* 0x0000001464ff7c10 */ /* 0x040fe2000ff9e0ff */
[C---:B------:R-:W-:Y:S01]  /*5b90*/  VIADD R14, R100.reuse, UR21 ;  /* 0x00000015640e7c36 */ /* 0x040fe20008000000 */
[C---:B------:R-:W-:Y:S01]  /*5ba0*/  IADD3 RZ, P2, PT, R100.reuse, UR18, RZ ;  /* 0x0000001264ff7c10 */ /* 0x040fe2000ff5e0ff */
[C---:B------:R-:W-:Y:S01]  /*5bb0*/  VIADD R20, R100.reuse, UR22 ;  /* 0x0000001664147c36 */ /* 0x040fe20008000000 */
[C---:B------:R-:W-:Y:S01]  /*5bc0*/  IADD3 RZ, P3, PT, R100.reuse, UR19, RZ ;  /* 0x0000001364ff7c10 */ /* 0x040fe2000ff7e0ff */
[----:B------:R0:W2:Y:S01]  /*5bd0*/  @!P1 LDG.E.U8 R151, desc[UR6][R12.64] ;  /* 0x000000060c979981 */ /* 0x0000a2000c1e1100 */
[C---:B------:R-:W-:Y:S01]  /*5be0*/  VIADD R16, R100.reuse, UR20 ;  /* 0x0000001464107c36 */ /* 0x040fe20008000000 */
[C---:B------:R-:W-:Y:S02]  /*5bf0*/  IADD3.X R17, PT, PT, R103.reuse, UR65, RZ, P4, !PT ;  /* 0x0000004167117c10 */ /* 0x040fe4000a7fe4ff */
[----:B-1----:R-:W-:Y:S01]  /*5c00*/  IADD3.X R19, PT, PT, R103, UR66, RZ, P3, !PT ;  /* 0x0000004267137c10 */ /* 0x002fe20009ffe4ff */
[----:B------:R1:W2:Y:S01]  /*5c10*/  @!P1 LDG.E.U8 R152, desc[UR6][R14.64] ;  /* 0x000000060e989981 */ /* 0x0002a2000c1e1100 */
[----:B------:R-:W-:-:S02]  /*5c20*/  IADD3 RZ, P4, PT, R100, UR9, RZ ;  /* 0x0000000964ff7c10 */ /* 0x000fc4000ff9e0ff */
[C---:B------:R-:W-:Y:S01]  /*5c30*/  IADD3 RZ, P3, PT, R100.reuse, UR8, RZ ;  /* 0x0000000864ff7c10 */ /* 0x040fe2000ff7e0ff */
[----:B------:R1:W2:Y:S01]  /*5c40*/  @!P1 LDG.E.U8 R150, desc[UR6][R20.64] ;  /* 0x0000000614969981 */ /* 0x0002a2000c1e1100 */
[C---:B0-----:R-:W-:Y:S02]  /*5c50*/  IADD3.X R13, PT, PT, R103.reuse, UR67, RZ, P2, !PT ;  /* 0x00000043670d7c10 */ /* 0x041fe400097fe4ff */
[C---:B------:R-:W-:Y:S01]  /*5c60*/  IADD3 RZ, P2, PT, R100.reuse, UR12, RZ ;  /* 0x0000000c64ff7c10 */ /* 0x040fe2000ff5e0ff */
[C---:B------:R-:W-:Y:S01]  /*5c70*/  VIADD R18, R100.reuse, UR19 ;  /* 0x0000001364127c36 */ /* 0x040fe20008000000 */
[----:B------:R0:W2:Y:S01]  /*5c80*/  @!P1 LDG.E.U8 R154, desc[UR6][R16.64] ;  /* 0x00000006109a9981 */ /* 0x0000a2000c1e1100 */
[C---:B-1----:R-:W-:Y:S01]  /*5c90*/  VIADD R14, R100.reuse, UR9 ;  /* 0x00000009640e7c36 */ /* 0x042fe20008000000 */
[C---:B------:R-:W-:Y:S01]  /*5ca0*/  IADD3.X R15, PT, PT, R103.reuse, UR68, RZ, P4, !PT ;  /* 0x00000044670f7c10 */ /* 0x040fe2000a7fe4ff */
[C---:B------:R-:W-:Y:S01]  /*5cb0*/  VIADD R12, R100.reuse, UR18 ;  /* 0x00000012640c7c36 */ /* 0x040fe20008000000 */
[----:B------:R-:W-:Y:S01]  /*5cc0*/  IADD3.X R21, PT, PT, R103, UR69, RZ, P3, !PT ;  /* 0x0000004567157c10 */ /* 0x000fe20009ffe4ff */
[----:B------:R1:W2:Y:S01]  /*5cd0*/  @!P1 LDG.E.U8 R153, desc[UR6][R18.64] ;  /* 0x0000000612999981 */ /* 0x0002a2000c1e1100 */
[----:B------:R-:W-:-:S02]  /*5ce0*/  IADD3 RZ, P3, PT, R100, UR14, RZ ;  /* 0x0000000e64ff7c10 */ /* 0x000fc4000ff7e0ff */
[C---:B0-----:R-:W-:Y:S01]  /*5cf0*/  IADD3.X R17, PT, PT, R103.reuse, UR70, RZ, P2, !PT ;  /* 0x0000004667117c10 */ /* 0x041fe200097fe4ff */
[----:B------:R0:W2:Y:S01]  /*5d00*/  @!P1 LDG.E.U8 R157, desc[UR6][R14.64] ;  /* 0x000000060e9d9981 */ /* 0x0000a2000c1e1100 */
[C---:B------:R-:W-:Y:S02]  /*5d10*/  IADD3 RZ, P2, PT, R100.reuse, UR15, RZ ;  /* 0x0000000f64ff7c10 */ /* 0x040fe4000ff5e0ff */
[C---:B------:R-:W-:Y:S01]  /*5d20*/  IADD3 RZ, P4, PT, R100.reuse, UR13, RZ ;  /* 0x0000000d64ff7c10 */ /* 0x040fe2000ff9e0ff */
[----:B------:R0:W2:Y:S01]  /*5d30*/  @!P1 LDG.E.U8 R155, desc[UR6][R12.64] ;  /* 0x000000060c9b9981 */ /* 0x0000a2000c1e1100 */
[C---:B------:R-:W-:Y:S01]  /*5d40*/  VIADD R20, R100.reuse, UR8 ;  /* 0x0000000864147c36 */ /* 0x040fe20008000000 */
[C---:B-1----:R-:W-:Y:S02]  /*5d50*/  IADD3.X R19, PT, PT, R103.reuse, UR72, RZ, P3, !PT ;  /* 0x0000004867137c10 */ /* 0x042fe40009ffe4ff */
[C---:B------:R-:W-:Y:S02]  /*5d60*/  IADD3 RZ, P3, PT, R100.reuse, R83, RZ ;  /* 0x0000005364ff7210 */ /* 0x040fe40007f7e0ff */
[----:B0-----:R-:W-:Y:S01]  /*5d70*/  IADD3.X R15, PT, PT, R103, UR73, RZ, P2, !PT ;  /* 0x00000049670f7c10 */ /* 0x001fe200097fe4ff */
[----:B------:R0:W2:Y:S01]  /*5d80*/  @!P1 LDG.E.U8 R156, desc[UR6][R20.64] ;  /* 0x00000006149c9981 */ /* 0x0000a2000c1e1100 */
[----:B------:R-:W-:-:S02]  /*5d90*/  IADD3 RZ, P2, PT, R100, R81, RZ ;  /* 0x0000005164ff7210 */ /* 0x000fc40007f5e0ff */
[C---:B------:R-:W-:Y:S02]  /*5da0*/  IADD3.X R13, PT, PT, R103.reuse, UR71, RZ, P4, !PT ;  /* 0x00000047670d7c10 */ /* 0x040fe4000a7fe4ff */
[C---:B------:R-:W-:Y:S01]  /*5db0*/  IADD3 RZ, P4, PT, R100.reuse, UR16, RZ ;  /* 0x0000001064ff7c10 */ /* 0x040fe2000ff9e0ff */
[C---:B------:R-:W-:Y:S02]  /*5dc0*/  VIADD R16, R100.reuse, UR12 ;  /* 0x0000000c64107c36 */ /* 0x040fe40008000000 */
[C---:B------:R-:W-:Y:S02]  /*5dd0*/  VIADD R12, R100.reuse, UR13 ;  /* 0x0000000d640c7c36 */ /* 0x040fe40008000000 */
[C---:B------:R-:W-:Y:S01]  /*5de0*/  VIADD R14, R100.reuse, UR15 ;  /* 0x0000000f640e7c36 */ /* 0x040fe20008000000 */
[C---:B0-----:R-:W-:Y:S01]  /*5df0*/  IADD3.X R21, PT, PT, R103.reuse, UR74, RZ, P4, !PT ;  /* 0x0000004a67157c10 */ /* 0x041fe2000a7fe4ff */
[C---:B------:R-:W-:Y:S01]  /*5e00*/  IMAD.X R113, R103.reuse, 0x1, R94, P3 ;  /* 0x0000000167717824 */ /* 0x040fe200018e065e */
[C---:B------:R-:W-:Y:S01]  /*5e10*/  IADD3 RZ, P3, PT, R100.reuse, R77, RZ ;  /* 0x0000004d64ff7210 */ /* 0x040fe20007f7e0ff */
[----:B------:R-:W-:Y:S01]  /*5e20*/  IMAD.X R115, R103, 0x1, R93, P2 ;  /* 0x0000000167737824 */ /* 0x000fe200010e065d */
[C---:B------:R-:W-:Y:S01]  /*5e30*/  IADD3 RZ, P2, PT, R100.reuse, R75, RZ ;  /* 0x0000004b64ff7210 */ /* 0x040fe20007f5e0ff */
[----:B------:R0:W2:Y:S01]  /*5e40*/  @!P1 LDG.E.U8 R158, desc[UR6][R16.64] ;  /* 0x00000006109e9981 */ /* 0x0000a2000c1e1100 */
[C---:B------:R-:W-:Y:S01]  /*5e50*/  IADD3 RZ, P4, PT, R100.reuse, R79, RZ ;  /* 0x0000004f64ff7210 */ /* 0x040fe20007f9e0ff */
[----:B------:R-:W-:-:S02]  /*5e60*/  VIADD R18, R100, UR14 ;  /* 0x0000000e64127c36 */ /* 0x000fc40008000000 */
[----:B------:R1:W2:Y:S01]  /*5e70*/  @!P1 LDG.E.U8 R160, desc[UR6][R12.64] ;  /* 0x000000060ca09981 */ /* 0x0002a2000c1e1100 */
[----:B------:R-:W-:-:S03]  /*5e80*/  VIADD R20, R100, UR16 ;  /* 0x0000001064147c36 */ /* 0x000fc60008000000 */
[----:B------:R1:W2:Y:S01]  /*5e90*/  @!P1 LDG.E.U8 R161, desc[UR6][R14.64] ;  /* 0x000000060ea19981 */ /* 0x0002a2000c1e1100 */
[C---:B0-----:R-:W-:Y:S02]  /*5ea0*/  IMAD.IADD R16, R100.reuse, 0x1, R79 ;  /* 0x0000000164107824 */ /* 0x041fe400078e024f */
[C---:B------:R-:W-:Y:S01]  /*5eb0*/  IMAD.X R17, R103.reuse, 0x1, R91, P4 ;  /* 0x0000000167117824 */ /* 0x040fe200020e065b */
[C---:B------:R-:W-:Y:S01]  /*5ec0*/  IADD3 RZ, P4, PT, R100.reuse, R73, RZ ;  /* 0x0000004964ff7210 */ /* 0x040fe20007f9e0ff */
[C---:B-1----:R-:W-:Y:S01]  /*5ed0*/  IMAD.X R13, R103.reuse, 0x1, R98, P2 ;  /* 0x00000001670d7824 */ /* 0x042fe200010e0662 */
[C---:B------:R-:W-:Y:S01]  /*5ee0*/  IADD3 RZ, P2, PT, R100.reuse, R69, RZ ;  /* 0x0000004564ff7210 */ /* 0x040fe20007f5e0ff */
[----:B------:R0:W2:Y:S01]  /*5ef0*/  @!P1 LDG.E.U8 R159, desc[UR6][R18.64] ;  /* 0x00000006129f9981 */ /* 0x0000a2000c1e1100 */
[----:B------:R-:W-:Y:S01]  /*5f00*/  IMAD.X R15, R103, 0x1, R89, P3 ;  /* 0x00000001670f7824 */ /* 0x000fe200018e0659 */
[C---:B------:R-:W-:Y:S02]  /*5f10*/  IADD3 RZ, P3, PT, R100.reuse, R71, RZ ;  /* 0x0000004764ff7210 */ /* 0x040fe40007f7e0ff */
[----:B------:R1:W2:Y:S01]  /*5f20*/  @!P1 LDG.E.U8 R163, desc[UR6][R20.64] ;  /* 0x0000000614a39981 */ /* 0x0002a2000c1e1100 */
[----:B------:R-:W-:-:S02]  /*5f30*/  IMAD.IADD R14, R100, 0x1, R77 ;  /* 0x00000001640e7824 */ /* 0x000fc400078e024d */
[C---:B------:R-:W-:Y:S01]  /*5f40*/  IMAD.IADD R12, R100.reuse, 0x1, R75 ;  /* 0x00000001640c7824 */ /* 0x040fe200078e024b */
        /* <DEDUP_REMOVED lines=8> */
[----:B------:R-:W-:-:S02]  /*5fd0*/  IADD3 RZ, P2, PT, R100, R63, RZ ;  /* 0x0000003f64ff7210 */ /* 0x000fc40007f5e0ff */
[----:B------:R1:W2:Y:S01]  /*5fe0*/  @!P1 LDG.E.U8 R175, desc[UR6][R12.64] ;  /* 0x000000060caf9981 */ /* 0x0002a2000c1e1100 */
[C---:B------:R-:W-:Y:S02]  /*5ff0*/  IMAD.IADD R20, R100.reuse, 0x1, R71 ;  /* 0x0000000164147824 */ /* 0x040fe400078e0247 */
[C---:B------:R-:W-:Y:S01]  /*6000*/  IMAD.IADD R16, R100.reuse, 0x1, R69 ;  /* 0x0000000164107824 */ /* 0x040fe200078e0245 */
[----:B------:R1:W2:Y:S01]  /*6010*/  @!P1 LDG.E.U8 R176, desc[UR6][R18.64] ;  /* 0x0000000612b09981 */ /* 0x0002a2000c1e1100 */
[C---:B0-----:R-:W-:Y:S01]  /*6020*/  IMAD.X R15, R103.reuse, 0x1, R88, P3 ;  /* 0x00000001670f7824 */ /* 0x041fe200018e0658 */
[C---:B------:R-:W-:Y:S02]  /*6030*/  IADD3 RZ, P3, PT, R100.reuse, R59, RZ ;  /* 0x0000003b64ff7210 */ /* 0x040fe40007f7e0ff */
[----:B------:R0:W2:Y:S01]  /*6040*/  @!P1 LDG.E.U8 R177, desc[UR6][R20.64] ;  /* 0x0000000614b19981 */ /* 0x0000a2000c1e1100 */
[C---:B-1----:R-:W-:Y:S02]  /*6050*/  IMAD.IADD R12, R100.reuse, 0x1, R67 ;  /* 0x00000001640c7824 */ /* 0x042fe400078e0243 */
[C---:B------:R-:W-:Y:S01]  /*6060*/  IMAD.X R13, R103.reuse, 0x1, R90, P4 ;  /* 0x00000001670d7824 */ /* 0x040fe200020e065a */
[C---:B------:R-:W-:Y:S01]  /*6070*/  IADD3 RZ, P4, PT, R100.reuse, R61, RZ ;  /* 0x0000003d64ff7210 */ /* 0x040fe20007f9e0ff */
[----:B------:R-:W-:Y:S01]  /*6080*/  IMAD.X R19, R103, 0x1, R86, P2 ;  /* 0x0000000167137824 */ /* 0x000fe200010e0656 */
[C---:B------:R-:W-:Y:S01]  /*6090*/  IADD3 RZ, P2, PT, R100.reuse, R57, RZ ;  /* 0x0000003964ff7210 */ /* 0x040fe20007f5e0ff */
[----:B------:R1:W2:Y:S01]  /*60a0*/  @!P1 LDG.E.U8 R178, desc[UR6][R16.64] ;  /* 0x0000000610b29981 */ /* 0x0002a2000c1e1100 */
[----:B------:R-:W-:-:S02]  /*60b0*/  IMAD.IADD R14, R100, 0x1, R65 ;  /* 0x00000001640e7824 */ /* 0x000fc400078e0241 */
[C---:B------:R-:W-:Y:S01]  /*60c0*/  IMAD.IADD R18, R100.reuse, 0x1, R63 ;  /* 0x0000000164127824 */ /* 0x040fe200078e023f */
[----:B------:R1:W2:Y:S01]  /*60d0*/  @!P1 LDG.E.U8 R181, desc[UR6][R12.64] ;  /* 0x000000060cb59981 */ /* 0x0002a2000c1e1100 */
[C---:B0-----:R-:W-:Y:S01]  /*60e0*/  IMAD.X R21, R103.reuse, 0x1, R82, P3 ;  /* 0x0000000167157824 */ /* 0x041fe200018e0652 */
[C---:B------:R-:W-:Y:S01]  /*60f0*/  IADD3 RZ, P3, PT, R100.reuse, R53, RZ ;  /* 0x0000003564ff7210 */ /* 0x040fe20007f7e0ff */
[C---:B------:R-:W-:Y:S01]  /*6100*/  IMAD.IADD R20, R100.reuse, 0x1, R59 ;  /* 0x0000000164147824 */ /* 0x040fe200078e023b */
        /* <DEDUP_REMOVED lines=8> */
[C---:B0-----:R-:W-:Y:S01]  /*6190*/  IMAD.IADD R14, R100.reuse, 0x1, R55 ;  /* 0x00000001640e7824 */ /* 0x041fe200078e0237 */
[----:B------:R0:W2:Y:S01]  /*61a0*/  @!P1 LDG.E.U8 R192, desc[UR6][R16.64] ;  /* 0x0000000610c09981 */ /* 0x0000a2000c1e1100 */
[C---:B------:R-:W-:Y:S01]  /*61b0*/  IMAD.X R15, R103.reuse, 0x1, R78, P4 ;  /* 0x00000001670f7824 */ /* 0x040fe200020e064e */
[C---:B------:R-:W-:Y:S02]  /*61c0*/  IADD3 RZ, P4, PT, R100.reuse, R49, RZ ;  /* 0x0000003164ff7210 */ /* 0x040fe40007f9e0ff */
[----:B------:R-:W2:Y:S01]  /*61d0*/  @!P1 LDG.E.U8 R191, desc[UR6][R20.64] ;  /* 0x0000000614bf9981 */ /* 0x000ea2000c1e1100 */
[C---:B-1----:R-:W-:Y:S01]  /*61e0*/  IMAD.X R19, R103.reuse, 0x1, R76, P3 ;  /* 0x0000000167137824 */ /* 0x042fe200018e064c */
[C---:B------:R-:W-:Y:S02]  /*61f0*/  IADD3 RZ, P3, PT, R100.reuse, R41, RZ ;  /* 0x0000002964ff7210 */ /* 0x040fe40007f7e0ff */
[----:B------:R1:W2:Y:S01]  /*6200*/  @!P1 LDG.E.U8 R193, desc[UR6][R12.64] ;  /* 0x000000060cc19981 */ /* 0x0002a2000c1e1100 */
[----:B0-----:R-:W-:Y:S01]  /*6210*/  IMAD.X R17, R103, 0x1, R74, P2 ;  /* 0x0000000167117824 */ /* 0x001fe200010e064a */
[----:B------:R-:W-:-:S02]  /*6220*/  IADD3 RZ, P2, PT, R100, R42, RZ ;  /* 0x0000002a64ff7210 */ /* 0x000fc40007f5e0ff */
[----:B------:R0:W2:Y:S01]  /*6230*/  @!P1 LDG.E.U8 R194, desc[UR6][R14.64] ;  /* 0x000000060ec29981 */ /* 0x0000a2000c1e1100 */
[----:B------:R-:W-:Y:S01]  /*6240*/  PRMT R196, RZ, 0x7610, R196 ;  /* 0x00007610ffc47816 */ /* 0x000fe200000000c4 */
[C---:B------:R-:W-:Y:S01]  /*6250*/  IMAD.IADD R18, R100.reuse, 0x1, R53 ;  /* 0x0000000164127824 */ /* 0x040fe200078e0235 */
[----:B------:R-:W-:Y:S01]  /*6260*/  PRMT R195, RZ, 0x7610, R195 ;  /* 0x00007610ffc37816 */ /* 0x000fe200000000c3 */
[C---:B------:R-:W-:Y:S01]  /*6270*/  IMAD.IADD R16, R100.reuse, 0x1, R51 ;  /* 0x0000000164107824 */ /* 0x040fe200078e0233 */
[----:B------:R-:W-:Y:S01]  /*6280*/  PRMT R197, RZ, 0x7610, R197 ;  /* 0x00007610ffc57816 */ /* 0x000fe200000000c5 */
[C---:B-1----:R-:W-:Y:S01]  /*6290*/  IMAD.IADD R12, R100.reuse, 0x1, R49 ;  /* 0x00000001640c7824 */ /* 0x042fe200078e0231 */
[----:B------:R1:W2:Y:S01]  /*62a0*/  @!P1 LDG.E.U8 R196, desc[UR6][R18.64] ;  /* 0x0000000612c49981 */ /* 0x0002a2000c1e1100 */
[C---:B------:R-:W-:Y:S01]  /*62b0*/  IMAD.X R13, R103.reuse, 0x1, R72, P4 ;  /* 0x00000001670d7824 */ /* 0x040fe200020e0648 */
[C---:B------:R-:W-:Y:S01]  /*62c0*/  IADD3 RZ, P4, PT, R100.reuse, R47, RZ ;  /* 0x0000002f64ff7210 */ /* 0x040fe20007f9e0ff */
[C---:B------:R-:W-:Y:S01]  /*62d0*/  IMAD.X R21, R103.reuse, 0x1, R64, P3 ;  /* 0x0000000167157824 */ /* 0x040fe200018e0640 */
[C---:B------:R-:W-:Y:S01]  /*62e0*/  IADD3 RZ, P3, PT, R100.reuse, R48, RZ ;  /* 0x0000003064ff7210 */ /* 0x040fe20007f7e0ff */
[----:B0-----:R-:W-:Y:S01]  /*62f0*/  IMAD.X R15, R103, 0x1, R56, P2 ;  /* 0x00000001670f7824 */ /* 0x001fe200010e0638 */
[C---:B------:R-:W-:Y:S01]  /*6300*/  IADD3 RZ, P2, PT, R100.reuse, R39, RZ ;  /* 0x0000002764ff7210 */ /* 0x040fe20007f5e0ff */
[----:B------:R0:W2:Y:S01]  /*6310*/  @!P1 LDG.E.U8 R195, desc[UR6][R16.64] ;  /* 0x0000000610c39981 */ /* 0x0000a2000c1e1100 */
[----:B------:R-:W-:Y:S01]  /*6320*/  PRMT R199, RZ, 0x7610, R199 ;  /* 0x00007610ffc77816 */ /* 0x000fe200000000c7 */
[C---:B------:R-:W-:Y:S01]  /*6330*/  IMAD.IADD R20, R100.reuse, 0x1, R41 ;  /* 0x0000000164147824 */ /* 0x040fe200078e0229 */
[----:B------:R-:W-:Y:S01]  /*6340*/  PRMT R198, RZ, 0x7610, R198 ;  /* 0x00007610ffc67816 */ /* 0x000fe200000000c6 */
[----:B------:R0:W2:Y:S01]  /*6350*/  @!P1 LDG.E.U8 R197, desc[UR6][R12.64] ;  /* 0x000000060cc59981 */ /* 0x0000a2000c1e1100 */
[----:B------:R-:W-:Y:S01]  /*6360*/  PRMT R202, RZ, 0x7610, R202 ;  /* 0x00007610ffca7816 */ /* 0x000fe200000000ca */
[----:B------:R-:W-:-:S02]  /*6370*/  IMAD.IADD R14, R100, 0x1, R42 ;  /* 0x00000001640e7824 */ /* 0x000fc400078e022a */
[C---:B-1----:R-:W-:Y:S01]  /*6380*/  IMAD.X R19, R103.reuse, 0x1, R62, P3 ;  /* 0x0000000167137824 */ /* 0x042fe200018e063e */
[C---:B------:R-:W-:Y:S01]  /*6390*/  IADD3 RZ, P3, PT, R100.reuse, R46, RZ ;  /* 0x0000002e64ff7210 */ /* 0x040fe20007f7e0ff */
[C---:B0-----:R-:W-:Y:S01]  /*63a0*/  IMAD.IADD R16, R100.reuse, 0x1, R47 ;  /* 0x0000000164107824 */ /* 0x041fe200078e022f */
[----:B------:R-:W-:Y:S01]  /*63b0*/  PRMT R164, RZ, 0x7610, R164 ;  /* 0x00007610ffa47816 */ /* 0x000fe200000000a4 */
[C---:B------:R-:W-:Y:S01]  /*63c0*/  IMAD.X R17, R103.reuse, 0x1, R70, P4 ;  /* 0x0000000167117824 */ /* 0x040fe200020e0646 */
[C---:B------:R-:W-:Y:S01]  /*63d0*/  IADD3 RZ, P4, PT, R100.reuse, R45, RZ ;  /* 0x0000002d64ff7210 */ /* 0x040fe20007f9e0ff */
[----:B------:R-:W-:Y:S01]  /*63e0*/  IMAD.X R13, R103, 0x1, R54, P2 ;  /* 0x00000001670d7824 */ /* 0x000fe200010e0636 */
[C---:B------:R-:W-:Y:S01]  /*63f0*/  IADD3 RZ, P2, PT, R100.reuse, R37, RZ ;  /* 0x0000002564ff7210 */ /* 0x040fe20007f5e0ff */
[C---:B------:R-:W-:Y:S01]  /*6400*/  IMAD.IADD R114, R100.reuse, 0x1, R81 ;  /* 0x0000000164727824 */ /* 0x040fe200078e0251 */
[----:B------:R0:W2:Y:S01]  /*6410*/  @!P1 LDG.E.U8 R199, desc[UR6][R20.64] ;  /* 0x0000000614c79981 */ /* 0x0000a2000c1e1100 */
[----:B------:R-:W-:Y:S01]  /*6420*/  PRMT R201, RZ, 0x7610, R201 ;  /* 0x00007610ffc97816 */ /* 0x000fe200000000c9 */
[C---:B------:R-:W-:Y:S01]  /*6430*/  IMAD.IADD R18, R100.reuse, 0x1, R48 ;  /* 0x0000000164127824 */ /* 0x040fe200078e0230 */
[----:B------:R-:W-:Y:S01]  /*6440*/  PRMT R200, RZ, 0x7610, R200 ;  /* 0x00007610ffc87816 */ /* 0x000fe200000000c8 */
[----:B------:R1:W2:Y:S01]  /*6450*/  @!P1 LDG.E.U8 R198, desc[UR6][R14.64] ;  /* 0x000000060ec69981 */ /* 0x0002a2000c1e1100 */
[----:B------:R-:W-:Y:S01]  /*6460*/  PRMT R217, RZ, 0x7610, R217 ;  /* 0x00007610ffd97816 */ /* 0x000fe200000000d9 */
[----:B------:R-:W-:-:S02]  /*6470*/  IMAD.IADD R12, R100, 0x1, R39 ;  /* 0x00000001640c7824 */ /* 0x000fc400078e0227 */
[----:B------:R1:W2:Y:S01]  /*6480*/  @!P1 LDG.E.U8 R202, desc[UR6][R16.64] ;  /* 0x0000000610ca9981 */ /* 0x0002a2000c1e1100 */
[C---:B0-----:R-:W-:Y:S01]  /*6490*/  IMAD.X R21, R103.reuse, 0x1, R60, P3 ;  /* 0x0000000167157824 */ /* 0x041fe200018e063c */
[C---:B------:R-:W-:Y:S02]  /*64a0*/  IADD3 RZ, P3, PT, R100.reuse, R44, RZ ;  /* 0x0000002c64ff7210 */ /* 0x040fe40007f7e0ff */
[----:B------:R-:W2:Y:S01]  /*64b0*/  @!P1 LDG.E.U8 R164, desc[UR6][R114.64] ;  /* 0x0000000672a49981 */ /* 0x000ea2000c1e1100 */
[C---:B-1----:R-:W-:Y:S02]  /*64c0*/  IMAD.IADD R14, R100.reuse, 0x1, R45 ;  /* 0x00000001640e7824 */ /* 0x042fe400078e022d */
[C---:B------:R-:W-:Y:S01]  /*64d0*/  IMAD.X R15, R103.reuse, 0x1, R68, P4 ;  /* 0x00000001670f7824 */ /* 0x040fe200020e0644 */
[C---:B------:R-:W-:Y:S01]  /*64e0*/  IADD3 RZ, P4, PT, R100.reuse, R43, RZ ;  /* 0x0000002b64ff7210 */ /* 0x040fe20007f9e0ff */
[----:B------:R-:W-:Y:S01]  /*64f0*/  IMAD.X R17, R103, 0x1, R52, P2 ;  /* 0x0000000167117824 */ /* 0x000fe200010e0634 */
[C---:B------:R-:W-:Y:S01]  /*6500*/  IADD3 RZ, P2, PT, R100.reuse, R34, RZ ;  /* 0x0000002264ff7210 */ /* 0x040fe20007f5e0ff */
[----:B------:R0:W2:Y:S01]  /*6510*/  @!P1 LDG.E.U8 R201, desc[UR6][R18.64] ;  /* 0x0000000612c99981 */ /* 0x0000a2000c1e1100 */
[----:B------:R-:W-:Y:S01]  /*6520*/  PRMT R219, RZ, 0x7610, R219 ;  /* 0x00007610ffdb7816 */ /* 0x000fe200000000db */
[C---:B------:R-:W-:Y:S01]  /*6530*/  IMAD.IADD R20, R100.reuse, 0x1, R46 ;  /* 0x0000000164147824 */ /* 0x040fe200078e022e */
[----:B------:R-:W-:Y:S01]  /*6540*/  PRMT R221, RZ, 0x7610, R221 ;  /* 0x00007610ffdd7816 */ /* 0x000fe200000000dd */
        /* <DEDUP_REMOVED lines=8> */
[C---:B0-----:R-:W-:Y:S01]  /*65d0*/  IMAD.IADD R18, R100.reuse, 0x1, R44 ;  /* 0x0000000164127824 */ /* 0x041fe200078e022c */
[----:B------:R0:W2:Y:S01]  /*65e0*/  @!P1 LDG.E.U8 R219, desc[UR6][R20.64] ;  /* 0x0000000614db9981 */ /* 0x0000a2000c1e1100 */
[----:B-1----:R-:W-:-:S02]  /*65f0*/  IMAD.IADD R12, R100, 0x1, R43 ;  /* 0x00000001640c7824 */ /* 0x002fc400078e022b */
[C---:B------:R-:W-:Y:S01]  /*6600*/  IMAD.X R13, R103.reuse, 0x1, R66, P4 ;  /* 0x00000001670d7824 */ /* 0x040fe200020e0642 */
[----:B------:R1:W2:Y:S01]  /*6610*/  @!P1 LDG.E.U8 R221, desc[UR6][R16.64] ;  /* 0x0000000610dd9981 */ /* 0x0002a2000c1e1100 */
[----:B---3--:R-:W-:Y:S02]  /*6620*/  IMAD.IADD R14, R100, 0x1, R34 ;  /* 0x00000001640e7824 */ /* 0x008fe400078e0222 */
[C---:B------:R-:W-:Y:S01]  /*6630*/  IMAD.X R19, R103.reuse, 0x1, R58, P3 ;  /* 0x0000000167137824 */ /* 0x040fe200018e063a */
[----:B------:R-:W3:Y:S01]  /*6640*/  @!P1 LDG.E.U8 R162, desc[UR6][R112.64] ;  /* 0x0000000670a29981 */ /* 0x000ee2000c1e1100 */
[----:B------:R-:W-:-:S03]  /*6650*/  IMAD.X R15, R103, 0x1, R50, P2 ;  /* 0x00000001670f7824 */ /* 0x000fc600010e0632 */
[----:B------:R1:W3:Y:S04]  /*6660*/  @!P1 LDG.E.U8 R218, desc[UR6][R12.64] ;  /* 0x000000060cda9981 */ /* 0x0002e8000c1e1100 */
[----:B------:R-:W3:Y:S04]  /*6670*/  @!P1 LDG.E.U8 R220, desc[UR6][R18.64] ;  /* 0x0000000612dc9981 */ /* 0x000ee8000c1e1100 */
[----:B------:R4:W3:Y:S01]  /*6680*/  @!P1 LDG.E.U8 R222, desc[UR6][R14.64] ;  /* 0x000000060ede9981 */ /* 0x0008e2000c1e1100 */
[----:B0-----:R-:W0:Y:S01]  /*6690*/  S2R R20, SR_TID.X ;  /* 0x0000000000147919 */ /* 0x001e220000002100 */
[--C-:B-1----:R-:W-:Y:S01]  /*66a0*/  SHF.R.U32.HI R16, RZ, 0x2, R101.reuse ;  /* 0x00000002ff107819 */ /* 0x102fe20000011665 */
[----:B------:R-:W-:Y:S01]  /*66b0*/  IMAD.SHL.U32 R17, R101, 0x40, RZ ;  /* 0x0000004065117824 */ /* 0x000fe200078e00ff */
[----:B------:R-:W-:-:S02]  /*66c0*/  SHF.R.S32.HI R13, RZ, 0x1, R101 ;  /* 0x00000001ff0d7819 */ /* 0x000fc40000011465 */
[----:B------:R-:W-:Y:S02]  /*66d0*/  SGXT.U32 R16, R16, 0x3 ;  /* 0x000000031010781a */ /* 0x000fe40000000000 */
[----:B------:R-:W-:Y:S02]  /*66e0*/  SGXT R13, R13, 0x1 ;  /* 0x000000010d0d781a */ /* 0x000fe40000000200 */
[----:B------:R-:W-:-:S04]  /*66f0*/  LOP3.LUT R16, R16, 0x40, R17, 0xf8, !PT ;  /* 0x0000004010107812 */ /* 0x000fc800078ef811 */
[----:B------:R-:W-:-:S05]  /*6700*/  LOP3.LUT R13, R16, 0x88, R13, 0xf8, !PT ;  /* 0x00000088100d7812 */ /* 0x000fca00078ef80d */
[----:B------:R-:W-:Y:S04]  /*6710*/  LDS.U8 R203, [R13+UR4+0x20] ;  /* 0x000020040dcb7984 */ /* 0x000fe80008000000 */
[----:B------:R-:W-:Y:S04]  /*6720*/  LDS.U8 R204, [R13+UR4+0x30] ;  /* 0x000030040dcc7984 */ /* 0x000fe80008000000 */
[----:B------:R-:W-:Y:S04]  /*6730*/  LDS.U8 R205, [R13+UR4+0x100] ;  /* 0x000100040dcd7984 */ /* 0x000fe80008000000 */
[----:B------:R-:W-:Y:S01]  /*6740*/  LDS.U8 R206, [R13+UR4+0x110] ;  /* 0x000110040dce7984 */ /* 0x000fe20008000000 */
[C---:B0-----:R-:W-:Y:S01]  /*6750*/  LOP3.LUT R21, R20.reuse, 0x80, RZ, 0xc0, !PT ;  /* 0x0000008014157812 */ /* 0x041fe200078ec0ff */
[----:B------:R-:W-:-:S02]  /*6760*/  IMAD.SHL.U32 R103, R20, 0x20, RZ ;  /* 0x0000002014677824 */ /* 0x000fc400078e00ff */
[----:B------:R-:W-:Y:S01]  /*6770*/  LDS.U8 R207, [R13+UR4+0x120] ;  /* 0x000120040dcf7984 */ /* 0x000fe20008000000 */
[----:B------:R-:W-:Y:S02]  /*6780*/  ISETP.NE.U32.AND P1, PT, R21, RZ, PT ;  /* 0x000000ff1500720c */ /* 0x000fe40003f25070 */
[C---:B------:R-:W-:Y:S01]  /*6790*/  LOP3.LUT R21, R20.reuse, 0x7, RZ, 0xc0, !PT ;  /* 0x0000000714157812 */ /* 0x040fe200078ec0ff */
[----:B----4-:R-:W-:Y:S01]  /*67a0*/  IMAD.SHL.U32 R14, R20, 0x2, RZ ;  /* 0x00000002140e7824 */ /* 0x010fe200078e00ff */
[----:B------:R-:W-:Y:S01]  /*67b0*/  LOP3.LUT R12, R103, 0x1c00, RZ, 0xc0, !PT ;  /* 0x00001c00670c7812 */ /* 0x000fe200078ec0ff */
[----:B------:R-:W-:Y:S04]  /*67c0*/  LDS.U8 R208, [R13+UR4+0x130] ;  /* 0x000130040dd07984 */ /* 0x000fe80008000000 */
[C---:B------:R-:W-:Y:S01]  /*67d0*/  IMAD R182, R21.reuse, 0x80, R12 ;  /* 0x0000008015b67824 */ /* 0x040fe200078e020c */
[----:B------:R-:W-:Y:S01]  /*67e0*/  SEL R15, RZ, 0x90, !P1 ;  /* 0x00000090ff0f7807 */ /* 0x000fe20004800000 */
[----:B------:R-:W-:Y:S01]  /*67f0*/  IMAD.SHL.U32 R21, R21, 0x10, RZ ;  /* 0x0000001015157824 */ /* 0x000fe200078e00ff */
[----:B------:R-:W-:Y:S01]  /*6800*/  SEL R12, RZ, 0x90, !P0 ;  /* 0x00000090ff0c7807 */ /* 0x000fe20004000000 */
[----:B------:R-:W-:Y:S03]  /*6810*/  LDS.U8 R190, [R13+UR4+0x200] ;  /* 0x000200040dbe7984 */ /* 0x000fe60008000000 */
[----:B------:R-:W-:Y:S01]  /*6820*/  LOP3.LUT R21, R21, 0x30, R14, 0x78, !PT ;  /* 0x0000003015157812 */ /* 0x000fe200078e780e */
[----:B------:R-:W-:Y:S01]  /*6830*/  LDS.U8 R183, [R13+UR4+0x210] ;  /* 0x000210040db77984 */ /* 0x000fe20008000000 */
[----:B------:R-:W-:-:S02]  /*6840*/  LOP3.LUT R14, R13, 0x8, RZ, 0x3c, !PT ;  /* 0x000000080d0e7812 */ /* 0x000fc400078e3cff */
[----:B------:R-:W-:Y:S01]  /*6850*/  LOP3.LUT R12, R12, 0x7f, R101, 0x78, !PT ;  /* 0x0000007f0c0c7812 */ /* 0x000fe200078e7865 */
[----:B------:R-:W-:Y:S01]  /*6860*/  IMAD.IADD R182, R182, 0x1, R21 ;  /* 0x00000001b6b67824 */ /* 0x000fe200078e0215 */
[----:B------:R-:W-:Y:S01]  /*6870*/  LOP3.LUT R15, R15, 0x7f, R20, 0x78, !PT ;  /* 0x0000007f0f0f7812 */ /* 0x000fe200078e7814 */
[----:B------:R-:W-:Y:S04]  /*6880*/  LDS.U8 R21, [R13+UR4+0x10] ;  /* 0x000010040d157984 */ /* 0x000fe80008000000 */
[----:B------:R-:W0:Y:S04]  /*6890*/  LDS.U8 R20, [R13+UR4] ;  /* 0x000000040d147984 */ /* 0x000e280008000000 */
[----:B------:R-:W-:Y:S04]  /*68a0*/  LDS.U8 R165, [R13+UR4+0x220] ;  /* 0x000220040da57984 */ /* 0x000fe80008000000 */
        /* <DEDUP_REMOVED lines=20> */
[----:B------:R1:W-:Y:S04]  /*69f0*/  LDS.U8 R114, [R13+UR4+0x730] ;  /* 0x000730040d727984 */ /* 0x0003e80008000000 */
[----:B------:R-:W-:Y:S04]  /*6a00*/  LDS.U8 R209, [R14+UR4] ;  /* 0x000000040ed17984 */ /* 0x000fe80008000000 */
[----:B------:R-:W4:Y:S04]  /*6a10*/  LDS.U8 R210, [R14+UR4+0x10] ;  /* 0x000010040ed27984 */ /* 0x000f280008000000 */
[----:B------:R-:W-:Y:S04]  /*6a20*/  LDS.U8 R211, [R14+UR4+0x20] ;  /* 0x000020040ed37984 */ /* 0x000fe80008000000 */
[----:B------:R-:W-:Y:S04]  /*6a30*/  LDS.U8 R212, [R14+UR4+0x30] ;  /* 0x000030040ed47984 */ /* 0x000fe80008000000 */
[----:B------:R-:W-:Y:S04]  /*6a40*/  LDS.U8 R213, [R14+UR4+0x100] ;  /* 0x000100040ed57984 */ /* 0x000fe80008000000 */
[----:B------:R-:W0:Y:S04]  /*6a50*/  LDS.U8 R214, [R14+UR4+0x110] ;  /* 0x000110040ed67984 */ /* 0x000e280008000000 */
        /* <DEDUP_REMOVED lines=25> */
[----:B------:R-:W-:Y:S01]  /*6bf0*/  LDS.U8 R118, [R14+UR4+0x730] ;  /* 0x000730040e767984 */ /* 0x000fe20008000000 */
[----:B------:R-:W-:Y:S01]  /*6c00*/  BAR.SYNC.DEFER_BLOCKING 0x0 ;  /* 0x0000000000007b1d */ /* 0x000fe20000010000 */
[----:B-1----:R-:W-:-:S05]  /*6c10*/  LOP3.LUT R13, R12, 0x20, RZ, 0x3c, !PT ;  /* 0x000000200c0d7812 */ /* 0x002fca00078e3cff */
[----:B--2---:R-:W-:Y:S04]  /*6c20*/  STS.U8 [R12+UR4], R23 ;  /* 0x000000170c007988 */ /* 0x004fe80008000004 */
[----:B------:R-:W-:Y:S04]  /*6c30*/  STS.U8 [R12+UR4+0x400], R26 ;  /* 0x0004001a0c007988 */ /* 0x000fe80008000004 */
        /* <DEDUP_REMOVED lines=13> */
[----:B------:R1:W-:Y:S04]  /*6d10*/  STS.U8 [R12+UR4+0x3c00], R198 ;  /* 0x003c00c60c007988 */ /* 0x0003e80008000004 */
[----:B------:R2:W-:Y:S01]  /*6d20*/  STS.U8 [R13+UR4+0x100], R22 ;  /* 0x000100160d007988 */ /* 0x0005e20008000004 */
[----:B-1----:R-:W-:-:S03]  /*6d30*/  LOP3.LUT R12, R12, 0x40, RZ, 0x3c, !PT ;  /* 0x000000400c0c7812 */ /* 0x002fc600078e3cff */
[----:B------:R-:W-:Y:S01]  /*6d40*/  STS.U8 [R13+UR4+0x500], R27 ;  /* 0x0005001b0d007988 */ /* 0x000fe20008000004 */
[----:B--2---:R-:W-:-:S03]  /*6d50*/  LOP3.LUT R22, R15, 0x60, RZ, 0x3c, !PT ;  /* 0x000000600f167812 */ /* 0x004fc600078e3cff */
        /* <DEDUP_REMOVED lines=14> */
[----:B-----5:R-:W-:Y:S04]  /*6e40*/  STS.U8 [R12+UR4+0x200], R24 ;  /* 0x000200180c007988 */ /* 0x020fe80008000004 */
        /* <DEDUP_REMOVED lines=16> */
[----:B------:R-:W-:Y:S04]  /*6f50*/  STS.U8 [R22+UR4+0x700], R29 ;  /* 0x0007001d16007988 */ /* 0x000fe80008000004 */
[----:B------:R-:W-:Y:S04]  /*6f60*/  STS.U8 [R22+UR4+0xb00], R135 ;  /* 0x000b008716007988 */ /* 0x000fe80008000004 */
[----:B------:R-:W-:Y:S04]  /*6f70*/  STS.U8 [R22+UR4+0xf00], R143 ;  /* 0x000f008f16007988 */ /* 0x000fe80008000004 */
[----:B------:R-:W-:Y:S04]  /*6f80*/  STS.U8 [R22+UR4+0x1300], R147 ;  /* 0x0013009316007988 */ /* 0x000fe80008000004 */
[----:B------:R-:W-:Y:S04]  /*6f90*/  STS.U8 [R22+UR4+0x1700], R150 ;  /* 0x0017009616007988 */ /* 0x000fe80008000004 */
[----:B------:R-:W-:Y:S04]  /*6fa0*/  STS.U8 [R22+UR4+0x1b00], R155 ;  /* 0x001b009b16007988 */ /* 0x000fe80008000004 */
[----:B------:R-:W-:Y:S04]  /*6fb0*/  STS.U8 [R22+UR4+0x1f00], R160 ;  /* 0x001f00a016007988 */ /* 0x000fe80008000004 */
[----:B---3--:R-:W-:Y:S04]  /*6fc0*/  STS.U8 [R22+UR4+0x2300], R162 ;  /* 0x002300a216007988 */ /* 0x008fe80008000004 */
[----:B------:R-:W-:Y:S04]  /*6fd0*/  STS.U8 [R22+UR4+0x2700], R175 ;  /* 0x002700af16007988 */ /* 0x000fe80008000004 */
[----:B------:R-:W-:Y:S04]  /*6fe0*/  STS.U8 [R22+UR4+0x2b00], R181 ;  /* 0x002b00b516007988 */ /* 0x000fe80008000004 */
[----:B------:R-:W-:Y:S04]  /*6ff0*/  STS.U8 [R22+UR4+0x2f00], R191 ;  /* 0x002f00bf16007988 */ /* 0x000fe80008000004 */
[----:B------:R-:W-:Y:S04]  /*7000*/  STS.U8 [R22+UR4+0x3300], R195 ;  /* 0x003300c316007988 */ /* 0x000fe80008000004 */
[----:B------:R-:W-:Y:S04]  /*7010*/  STS.U8 [R22+UR4+0x3700], R218 ;  /* 0x003700da16007988 */ /* 0x000fe80008000004 */
[----:B------:R-:W-:Y:S04]  /*7020*/  STS.U8 [R22+UR4+0x3b00], R220 ;  /* 0x003b00dc16007988 */ /* 0x000fe80008000004 */
[----:B------:R-:W-:Y:S01]  /*7030*/  STS.U8 [R22+UR4+0x3f00], R222 ;  /* 0x003f00de16007988 */ /* 0x000fe20008000004 */
[----:B------:R-:W-:Y:S06]  /*7040*/  BAR.SYNC.DEFER_BLOCKING 0x0 ;  /* 0x0000000000007b1d */ /* 0x000fec0000010000 */
[----:B------:R-:W1:Y:S04]  /*7050*/  LDSM.16.M88.4 R16, [R182+UR4] ;  /* 0x00000004b610783b */ /* 0x000e680008000200 */
[----:B------:R-:W2:Y:S01]  /*7060*/  LDSM.16.M88.4 R12, [R182+UR4+0x2000] ;  /* 0x00200004b60c783b */ /* 0x000ea20008000200 */
[----:B0-----:R-:W-:-:S02]  /*7070*/  IMAD R20, R21, 0x100, R20 ;  /* 0x0000010015147824 */ /* 0x001fc400078e0214 */
[----:B------:R-:W-:Y:S02]  /*7080*/  IMAD R26, R206, 0x100, R205 ;  /* 0x00000100ce1a7824 */ /* 0x000fe400078e02cd */
[----:B----4-:R-:W-:Y:S02]  /*7090*/  IMAD R25, R210, 0x100, R209 ;  /* 0x00000100d2197824 */ /* 0x010fe400078e02d1 */
[----:B------:R-:W-:Y:S01]  /*70a0*/  IMAD R27, R214, 0x100, R213 ;  /* 0x00000100d61b7824 */ /* 0x000fe200078e02d5 */
[----:B------:R-:W-:Y:S02]  /*70b0*/  F2FP.F16.E4M3.UNPACK_B R24, R20 ;  /* 0x00000014ff18723e */ /* 0x000fe400020006ff */
[----:B------:R-:W-:Y:S02]  /*70c0*/  F2FP.F16.E4M3.UNPACK_B R26, R26 ;  /* 0x0000001aff1a723e */ /* 0x000fe400020006ff */
[----:B------:R-:W-:Y:S02]  /*70d0*/  F2FP.F16.E4M3.UNPACK_B R25, R25 ;  /* 0x00000019ff19723e */ /* 0x000fe400020006ff */
[----:B------:R-:W-:-:S02]  /*70e0*/  F2FP.F16.E4M3.UNPACK_B R27, R27 ;  /* 0x0000001bff1b723e */ /* 0x000fc400020006ff */
[----:B-1----:R-:W-:Y:S02]  /*70f0*/  F2FP.F16.E4M3.UNPACK_B R20, R16 ;  /* 0x00000010ff14723e */ /* 0x002fe400020006ff */
[----:B------:R-:W-:Y:S02]  /*7100*/  F2FP.F16.E4M3.UNPACK_B R21, R17 ;  /* 0x00000011ff15723e */ /* 0x000fe400020006ff */
[----:B--2---:R-:W-:Y:S02]  /*7110*/  F2FP.F16.E4M3.UNPACK_B R28, R12 ;  /* 0x0000000cff1c723e */ /* 0x004fe400020006ff */
[----:B------:R-:W-:-:S03]  /*7120*/  F2FP.F16.E4M3.UNPACK_B R29, R13 ;  /* 0x0000000dff1d723e */ /* 0x000fc600020006ff */
[C---:B------:R-:W-:Y:S01]  /*7130*/  HMMA.16816.F32 R20, R24.reuse, R20, R4 ;  /* 0x000000141814723c */ /* 0x040fe20000001804 */
[----:B------:R-:W-:Y:S02]  /*7140*/  IMAD R4, R204, 0x100, R203 ;  /* 0x00000100cc047824 */ /* 0x000fe400078e02cb */
[----:B------:R-:W-:Y:S02]  /*7150*/  IMAD R6, R208, 0x100, R207 ;  /* 0x00000100d0067824 */ /* 0x000fe400078e02cf */
[----:B------:R-:W-:Y:S02]  /*7160*/  IMAD R5, R212, 0x100, R211 ;  /* 0x00000100d4057824 */ /* 0x000fe400078e02d3 */
[----:B------:R-:W-:Y:S01]  /*7170*/  IMAD R7, R216, 0x100, R215 ;  /* 0x00000100d8077824 */ /* 0x000fe200078e02d7 */
[----:B------:R-:W-:Y:S01]  /*7180*/  HMMA.16816.F32 R24, R24, R28, R8 ;  /* 0x0000001c1818723c */ /* 0x000fe20000001808 */
[----:B------:R-:W-:Y:S02]  /*7190*/  F2FP.F16.E4M3.UNPACK_B R4, R4 ;  /* 0x00000004ff04723e */ /* 0x000fe400020006ff */
[----:B------:R-:W-:-:S02]  /*71a0*/  F2FP.F16.E4M3.UNPACK_B R6, R6 ;  /* 0x00000006ff06723e */ /* 0x000fc400020006ff */
[----:B------:R-:W-:Y:S02]  /*71b0*/  F2FP.F16.E4M3.UNPACK_B R5, R5 ;  /* 0x00000005ff05723e */ /* 0x000fe400020006ff */
[----:B------:R-:W-:Y:S02]  /*71c0*/  F2FP.F16.E4M3.UNPACK_B R7, R7 ;  /* 0x00000007ff07723e */ /* 0x000fe400020006ff */
[----:B------:R-:W-:Y:S02]  /*71d0*/  F2FP.F16.E4M3.UNPACK_B R16, R16.H1 ;  /* 0x00000010ff10723e */ /* 0x000fe400030006ff */
[----:B------:R-:W-:Y:S02]  /*71e0*/  F2FP.F16.E4M3.UNPACK_B R17, R17.H1 ;  /* 0x00000011ff11723e */ /* 0x000fe400030006ff */
[----:B------:R-:W-:Y:S02]  /*71f0*/  F2FP.F16.E4M3.UNPACK_B R12, R12.H1 ;  /* 0x0000000cff0c723e */ /* 0x000fe400030006ff */
[----:B------:R-:W-:-:S03]  /*7200*/  F2FP.F16.E4M3.UNPACK_B R13, R13.H1 ;  /* 0x0000000dff0d723e */ /* 0x000fc600030006ff */
        /* <DEDUP_REMOVED lines=10> */
[----:B------:R-:W-:Y:S02]  /*72b0*/  F2FP.F16.E4M3.UNPACK_B R8, R18 ;  /* 0x00000012ff08723e */ /* 0x000fe400020006ff */
[----:B------:R-:W-:Y:S02]  /*72c0*/  F2FP.F16.E4M3.UNPACK_B R9, R19 ;  /* 0x00000013ff09723e */ /* 0x000fe400020006ff */
[----:B------:R-:W-:Y:S02]  /*72d0*/  LOP3.LUT R182, R182, 0x40, RZ, 0x3c, !PT ;  /* 0x00000040b6b67812 */ /* 0x000fe400078e3cff */
[----:B------:R-:W-:-:S02]  /*72e0*/  F2FP.F16.E4M3.UNPACK_B R12, R14 ;  /* 0x0000000eff0c723e */ /* 0x000fc400020006ff */
[----:B------:R-:W-:Y:S01]  /*72f0*/  F2FP.F16.E4M3.UNPACK_B R13, R15 ;  /* 0x0000000fff0d723e */ /* 0x000fe200020006ff */
[C---:B------:R-:W-:Y:S01]  /*7300*/  HMMA.16816.F32 R20, R28.reuse, R8, R20 ;  /* 0x000000081c14723c */ /* 0x040fe20000001814 */
[----:B------:R-:W0:Y:S04]  /*7310*/  LDSM.16.M88.4 R4, [R182+UR4] ;  /* 0x00000004b604783b */ /* 0x000e280008000200 */
[----:B------:R-:W1:Y:S03]  /*7320*/  LDSM.16.M88.4 R8, [R182+UR4+0x2000] ;  /* 0x00200004b608783b */ /* 0x000e660008000200 */
[----:B------:R-:W-:Y:S01]  /*7330*/  HMMA.16816.F32 R24, R28, R12, R24 ;  /* 0x0000000c1c18723c */ /* 0x000fe20000001818 */
[----:B------:R-:W-:-:S02]  /*7340*/  IMAD R16, R166, 0x100, R165 ;  /* 0x00000100a6107824 */ /* 0x000fc400078e02a5 */
[----:B------:R-:W-:Y:S02]  /*7350*/  IMAD R167, R168, 0x100, R167 ;  /* 0x00000100a8a77824 */ /* 0x000fe400078e02a7 */
[----:B------:R-:W-:Y:S02]  /*7360*/  IMAD R17, R170, 0x100, R169 ;  /* 0x00000100aa117824 */ /* 0x000fe400078e02a9 */
[----:B------:R-:W-:Y:S01]  /*7370*/  IMAD R171, R172, 0x100, R171 ;  /* 0x00000100acab7824 */ /* 0x000fe200078e02ab */
[----:B------:R-:W-:Y:S02]  /*7380*/  F2FP.F16.E4M3.UNPACK_B R12, R18.H1 ;  /* 0x00000012ff0c723e */ /* 0x000fe400030006ff */
[----:B------:R-:W-:Y:S02]  /*7390*/  F2FP.F16.E4M3.UNPACK_B R13, R19.H1 ;  /* 0x00000013ff0d723e */ /* 0x000fe400030006ff */
[----:B------:R-:W-:Y:S02]  /*73a0*/  F2FP.F16.E4M3.UNPACK_B R16, R16 ;  /* 0x00000010ff10723e */ /* 0x000fe400020006ff */
[----:B------:R-:W-:-:S02]  /*73b0*/  F2FP.F16.E4M3.UNPACK_B R18, R167 ;  /* 0x000000a7ff12723e */ /* 0x000fc400020006ff */
[----:B------:R-:W-:Y:S02]  /*73c0*/  F2FP.F16.E4M3.UNPACK_B R17, R17 ;  /* 0x00000011ff11723e */ /* 0x000fe400020006ff */
[----:B------:R-:W-:Y:S02]  /*73d0*/  F2FP.F16.E4M3.UNPACK_B R19, R171 ;  /* 0x000000abff13723e */ /* 0x000fe400020006ff */
[----:B------:R-:W-:Y:S02]  /*73e0*/  F2FP.F16.E4M3.UNPACK_B R28, R14.H1 ;  /* 0x0000000eff1c723e */ /* 0x000fe400030006ff */
[----:B------:R-:W-:-:S03]  /*73f0*/  F2FP.F16.E4M3.UNPACK_B R29, R15.H1 ;  /* 0x0000000fff1d723e */ /* 0x000fc600030006ff */
[C---:B------:R-:W-:Y:S08]  /*7400*/  HMMA.16816.F32 R20, R16.reuse, R12, R20 ;  /* 0x0000000c1014723c */ /* 0x040ff00000001814 */
[----:B------:R-:W-:Y:S01]  /*7410*/  HMMA.16816.F32 R24, R16, R28, R24 ;  /* 0x0000001c1018723c */ /* 0x000fe20000001818 */
[----:B------:R-:W-:Y:S02]  /*7420*/  IMAD R12, R136, 0x100, R125 ;  /* 0x00000100880c7824 */ /* 0x000fe400078e027d */
[----:B------:R-:W-:-:S02]  /*7430*/  IMAD R14, R138, 0x100, R127 ;  /* 0x000001008a0e7824 */ /* 0x000fc400078e027f */
[----:B------:R-:W-:Y:S02]  /*7440*/  IMAD R13, R140, 0x100, R129 ;  /* 0x000001008c0d7824 */ /* 0x000fe400078e0281 */
[----:B------:R-:W-:Y:S01]  /*7450*/  IMAD R15, R142, 0x100, R131 ;  /* 0x000001008e0f7824 */ /* 0x000fe200078e0283 */
[----:B------:R-:W-:Y:S02]  /*7460*/  F2FP.F16.E4M3.UNPACK_B R12, R12 ;  /* 0x0000000cff0c723e */ /* 0x000fe400020006ff */
[----:B------:R-:W-:Y:S02]  /*7470*/  F2FP.F16.E4M3.UNPACK_B R14, R14 ;  /* 0x0000000eff0e723e */ /* 0x000fe400020006ff */
[----:B------:R-:W-:Y:S02]  /*7480*/  F2FP.F16.E4M3.UNPACK_B R13, R13 ;  /* 0x0000000dff0d723e */ /* 0x000fe400020006ff */
[----:B------:R-:W-:Y:S02]  /*7490*/  F2FP.F16.E4M3.UNPACK_B R15, R15 ;  /* 0x0000000fff0f723e */ /* 0x000fe400020006ff */
[----:B0-----:R-:W-:-:S02]  /*74a0*/  F2FP.F16.E4M3.UNPACK_B R16, R4 ;  /* 0x00000004ff10723e */ /* 0x001fc400020006ff */
[----:B------:R-:W-:Y:S02]  /*74b0*/  F2FP.F16.E4M3.UNPACK_B R17, R5 ;  /* 0x00000005ff11723e */ /* 0x000fe400020006ff */
[----:B-1----:R-:W-:Y:S02]  /*74c0*/  F2FP.F16.E4M3.UNPACK_B R18, R8 ;  /* 0x00000008ff12723e */ /* 0x002fe400020006ff */
[----:B------:R-:W-:-:S03]  /*74d0*/  F2FP.F16.E4M3.UNPACK_B R19, R9 ;  /* 0x00000009ff13723e */ /* 0x000fc600020006ff */
        /* <DEDUP_REMOVED lines=10> */
[----:B------:R-:W-:-:S02]  /*7580*/  F2FP.F16.E4M3.UNPACK_B R4, R4.H1 ;  /* 0x00000004ff04723e */ /* 0x000fc400030006ff */
[----:B------:R-:W-:Y:S02]  /*7590*/  F2FP.F16.E4M3.UNPACK_B R5, R5.H1 ;  /* 0x00000005ff05723e */ /* 0x000fe400030006ff */
        /* <DEDUP_REMOVED lines=12> */
[----:B------:R-:W-:-:S02]  /*7660*/  F2FP.F16.E4M3.UNPACK_B R4, R6 ;  /* 0x00000006ff04723e */ /* 0x000fc400020006ff */
[----:B------:R-:W-:Y:S02]  /*7670*/  F2FP.F16.E4M3.UNPACK_B R5, R7 ;  /* 0x00000007ff05723e */ /* 0x000fe400020006ff */
[----:B------:R-:W-:Y:S02]  /*7680*/  F2FP.F16.E4M3.UNPACK_B R8, R10 ;  /* 0x0000000aff08723e */ /* 0x000fe400020006ff */
[----:B------:R-:W-:-:S03]  /*7690*/  F2FP.F16.E4M3.UNPACK_B R9, R11 ;  /* 0x0000000bff09723e */ /* 0x000fc600020006ff */
[----:B------:R-:W-:Y:S01]  /*76a0*/  HMMA.16816.F32 R20, R12, R4, R20 ;  /* 0x000000040c14723c */ /* 0x000fe20000001814 */
[----:B------:R-:W-:-:S07]  /*76b0*/  USHF.R.S32.HI UR76, URZ, 0x1f, UR75 ;  /* 0x0000001fff4c7899 */ /* 0x000fce000801144b */
[----:B------:R-:W-:Y:S01]  /*76c0*/  HMMA.16816.F32 R24, R12, R8, R24 ;  /* 0x000000080c18723c */ /* 0x000fe20000001818 */
[----:B------:R-:W-:Y:S01]  /*76d0*/  UIADD3 UR8, UP5, UPT, UR75, UR8, URZ ;  /* 0x000000084b087290 */ /* 0x000fe2000ffbe0ff */
[----:B------:R-:W-:Y:S02]  /*76e0*/  IMAD R101, R112, 0x100, R101 ;  /* 0x0000010070657824 */ /* 0x000fe400078e0265 */
[----:B------:R-:W-:Y:S02]  /*76f0*/  IMAD R103, R114, 0x100, R103 ;  /* 0x0000010072677824 */ /* 0x000fe400078e0267 */
[----:B------:R-:W-:Y:S02]  /*7700*/  IMAD R105, R116, 0x100, R105 ;  /* 0x0000010074697824 */ /* 0x000fe400078e0269 */
[----:B------:R-:W-:Y:S01]  /*7710*/  IMAD R107, R118, 0x100, R107 ;  /* 0x00000100766b7824 */ /* 0x000fe200078e026b */
[----:B------:R-:W-:Y:S01]  /*7720*/  UIADD3.X UR69, UPT, UPT, UR76, UR69, URZ, UP5, !UPT ;  /* 0x000000454c457290 */ /* 0x000fe2000affe4ff */
[----:B------:R-:W-:Y:S01]  /*7730*/  F2FP.F16.E4M3.UNPACK_B R6, R6.H1 ;  /* 0x00000006ff06723e */ /* 0x000fe200030006ff */
[----:B------:R-:W-:Y:S01]  /*7740*/  UIADD3 UR23, UP5, UPT, UR75, UR23, URZ ;  /* 0x000000174b177290 */ /* 0x000fe2000ffbe0ff */
[----:B------:R-:W-:Y:S01]  /*7750*/  F2FP.F16.E4M3.UNPACK_B R7, R7.H1 ;  /* 0x00000007ff07723e */ /* 0x000fe200030006ff */
[----:B------:R-:W-:Y:S01]  /*7760*/  IMAD.U32 R8, RZ, RZ, UR77 ;  /* 0x0000004dff087e24 */ /* 0x000fe2000f8e00ff */
[----:B------:R-:W-:-:S02]  /*7770*/  F2FP.F16.E4M3.UNPACK_B R12, R101 ;  /* 0x00000065ff0c723e */ /* 0x000fc400020006ff */
[----:B------:R-:W-:Y:S02]  /*7780*/  F2FP.F16.E4M3.UNPACK_B R14, R103 ;  /* 0x00000067ff0e723e */ /* 0x000fe400020006ff */
[----:B------:R-:W-:Y:S02]  /*7790*/  F2FP.F16.E4M3.UNPACK_B R13, R105 ;  /* 0x00000069ff0d723e */ /* 0x000fe400020006ff */
[----:B------:R-:W-:Y:S02]  /*77a0*/  F2FP.F16.E4M3.UNPACK_B R15, R107 ;  /* 0x0000006bff0f723e */ /* 0x000fe400020006ff */
[----:B------:R-:W-:Y:S02]  /*77b0*/  F2FP.F16.E4M3.UNPACK_B R10, R10.H1 ;  /* 0x0000000aff0a723e */ /* 0x000fe400030006ff */
[----:B------:R-:W-:Y:S02]  /*77c0*/  F2FP.F16.E4M3.UNPACK_B R11, R11.H1 ;  /* 0x0000000bff0b723e */ /* 0x000fe400030006ff */
[----:B------:R-:W-:-:S02]  /*77d0*/  IADD3 R33, P0, PT, R33, UR77, RZ ;  /* 0x0000004d21217c10 */ /* 0x000fc4000ff1e0ff */
[----:B------:R-:W-:Y:S02]  /*77e0*/  IADD3 R34, P2, PT, R34, UR75, RZ ;  /* 0x0000004b22227c10 */ /* 0x000fe4000ff5e0ff */
[----:B------:R-:W-:Y:S02]  /*77f0*/  IADD3 R37, P3, PT, R37, UR75, RZ ;  /* 0x0000004b25257c10 */ /* 0x000fe4000ff7e0ff */
[----:B------:R-:W-:Y:S01]  /*7800*/  IADD3 R39, P4, PT, R39, UR75, RZ ;  /* 0x0000004b27277c10 */ /* 0x000fe2000ff9e0ff */
[----:B------:R-:W-:Y:S01]  /*7810*/  UIADD3.X UR62, UPT, UPT, UR76, UR62, URZ, UP5, !UPT ;  /* 0x0000003e4c3e7290 */ /* 0x000fe2000affe4ff */
[----:B------:R-:W-:Y:S01]  /*7820*/  LEA.HI.X.SX32 R35, R8, R35, 0x1, P0 ;  /* 0x0000002308237211 */ /* 0x000fe200000f0eff */
[----:B------:R-:W-:Y:S01]  /*7830*/  UIADD3 UR16, UP0, UPT, UR75, UR16, URZ ;  /* 0x000000104b107290 */ /* 0x000fe2000ff1e0ff */
[----:B------:R-:W-:Y:S01]  /*7840*/  IADD3.X R50, PT, PT, R50, UR76, RZ, P2, !PT ;  /* 0x0000004c32327c10 */ /* 0x000fe200097fe4ff */
[----:B------:R-:W-:Y:S01]  /*7850*/  UIADD3 UR15, UP1, UPT, UR75, UR15, URZ ;  /* 0x0000000f4b0f7290 */ /* 0x000fe2000ff3e0ff */
[----:B------:R-:W-:Y:S01]  /*7860*/  IADD3.X R52, PT, PT, R52, UR76, RZ, P3, !PT ;  /* 0x0000004c34347c10 */ /* 0x000fe20009ffe4ff */
[----:B------:R-:W-:Y:S01]  /*7870*/  UIADD3 UR14, UP2, UPT, UR75, UR14, URZ ;  /* 0x0000000e4b0e7290 */ /* 0x000fe2000ff5e0ff */
[----:B------:R-:W-:Y:S01]  /*7880*/  IADD3.X R54, PT, PT, R54, UR76, RZ, P4, !PT ;  /* 0x0000004c36367c10 */ /* 0x000fe2000a7fe4ff */
[----:B------:R-:W-:-:S02]  /*7890*/  UIADD3 UR13, UP3, UPT, UR75, UR13, URZ ;  /* 0x0000000d4b0d7290 */ /* 0x000fc4000ff7e0ff */
[----:B------:R-:W-:Y:S02]  /*78a0*/  UIADD3 UR12, UP4, UPT, UR75, UR12, URZ ;  /* 0x0000000c4b0c7290 */ /* 0x000fe4000ff9e0ff */
[----:B------:R-:W-:Y:S02]  /*78b0*/  UIADD3 UR30, UP5, UPT, UR75, UR30, URZ ;  /* 0x0000001e4b1e7290 */ /* 0x000fe4000ffbe0ff */
[----:B------:R-:W-:Y:S01]  /*78c0*/  IADD3 R42, P5, PT, R42, UR75, RZ ;  /* 0x0000004b2a2a7c10 */ /* 0x000fe2000ffbe0ff */
[----:B------:R-:W-:Y:S01]  /*78d0*/  HMMA.16816.F32 R4, R12, R6, R20 ;  /* 0x000000060c04723c */ /* 0x000fe20000001814 */
[----:B------:R-:W-:Y:S02]  /*78e0*/  IADD3 R44, P6, PT, R44, UR75, RZ ;  /* 0x0000004b2c2c7c10 */ /* 0x000fe4000ffde0ff */
[----:B------:R-:W-:Y:S02]  /*78f0*/  IADD3 R46, P0, PT, R46, UR75, RZ ;  /* 0x0000004b2e2e7c10 */ /* 0x000fe4000ff1e0ff */
[----:B------:R-:W-:-:S02]  /*7900*/  IADD3 R48, P1, PT, R48, UR75, RZ ;  /* 0x0000004b30307c10 */ /* 0x000fc4000ff3e0ff */
[----:B------:R-:W-:Y:S01]  /*7910*/  IADD3 R41, P2, PT, R41, UR75, RZ ;  /* 0x0000004b29297c10 */ /* 0x000fe2000ff5e0ff */
[----:B------:R-:W-:Y:S01]  /*7920*/  HMMA.16816.F32 R8, R12, R10, R24 ;  /* 0x0000000a0c08723c */ /* 0x000fe20000001818 */
[----:B------:R-:W-:Y:S02]  /*7930*/  IADD3 R43, P3, PT, R43, UR75, RZ ;  /* 0x0000004b2b2b7c10 */ /* 0x000fe4000ff7e0ff */
[----:B------:R-:W-:Y:S01]  /*7940*/  IADD3 R45, P4, PT, R45, UR75, RZ ;  /* 0x0000004b2d2d7c10 */ /* 0x000fe2000ff9e0ff */
[----:B------:R-:W-:Y:S02]  /*7950*/  UIADD3.X UR74, UPT, UPT, UR76, UR74, URZ, UP0, !UPT ;  /* 0x0000004a4c4a7290 */ /* 0x000fe400087fe4ff */
[----:B------:R-:W-:Y:S02]  /*7960*/  UIADD3.X UR73, UPT, UPT, UR76, UR73, URZ, UP1, !UPT ;  /* 0x000000494c497290 */ /* 0x000fe40008ffe4ff */
[----:B------:R-:W-:Y:S02]  /*7970*/  UIADD3.X UR72, UPT, UPT, UR76, UR72, URZ, UP2, !UPT ;  /* 0x000000484c487290 */ /* 0x000fe400097fe4ff */
[----:B------:R-:W-:-:S02]  /*7980*/  UIADD3.X UR71, UPT, UPT, UR76, UR71, URZ, UP3, !UPT ;  /* 0x000000474c477290 */ /* 0x000fc40009ffe4ff */
[----:B------:R-:W-:Y:S02]  /*7990*/  UIADD3.X UR70, UPT, UPT, UR76, UR70, URZ, UP4, !UPT ;  /* 0x000000464c467290 */ /* 0x000fe4000a7fe4ff */
[----:B------:R-:W-:Y:S02]  /*79a0*/  UIADD3.X UR55, UPT, UPT, UR76, UR55, URZ, UP5, !UPT ;  /* 0x000000374c377290 */ /* 0x000fe4000affe4ff */
[----:B------:R-:W-:Y:S01]  /*79b0*/  IADD3.X R56, PT, PT, R56, UR76, RZ, P5, !PT ;  /* 0x0000004c38387c10 */ /* 0x000fe2000affe4ff */
[----:B------:R-:W-:Y:S01]  /*79c0*/  UIADD3 UR9, UP6, UPT, UR75, UR9, URZ ;  /* 0x000000094b097290 */ /* 0x000fe2000ffde0ff */
        /* <DEDUP_REMOVED lines=11> */
[----:B------:R-:W-:-:S02]  /*7a80*/  UIADD3 UR37, UP5, UPT, UR75, UR37, URZ ;  /* 0x000000254b257290 */ /* 0x000fc4000ffbe0ff */
[----:B------:R-:W-:Y:S01]  /*7a90*/  IADD3 R47, P5, PT, R47, UR75, RZ ;  /* 0x0000004b2f2f7c10 */ /* 0x000fe2000ffbe0ff */
[----:B------:R-:W-:Y:S01]  /*7aa0*/  UIADD3 UR5, UPT, UPT, UR5, -0x1, URZ ;  /* 0xffffffff05057890 */ /* 0x000fe2000fffe0ff */
[----:B------:R-:W-:Y:S02]  /*7ab0*/  IADD3 R49, P6, PT, R49, UR75, RZ ;  /* 0x0000004b31317c10 */ /* 0x000fe4000ffde0ff */
[----:B------:R-:W-:Y:S02]  /*7ac0*/  IADD3 R51, P0, PT, R51, UR75, RZ ;  /* 0x0000004b33337c10 */ /* 0x000fe4000ff1e0ff */
[----:B------:R-:W-:Y:S02]  /*7ad0*/  IADD3 R53, P1, PT, R53, UR75, RZ ;  /* 0x0000004b35357c10 */ /* 0x000fe4000ff3e0ff */
[----:B------:R-:W-:Y:S02]  /*7ae0*/  IADD3 R55, P2, PT, R55, UR75, RZ ;  /* 0x0000004b37377c10 */ /* 0x000fe4000ff5e0ff */
[----:B------:R-:W-:-:S02]  /*7af0*/  IADD3 R57, P3, PT, R57, UR75, RZ ;  /* 0x0000004b39397c10 */ /* 0x000fc4000ff7e0ff */
[----:B------:R-:W-:Y:S01]  /*7b00*/  IADD3 R59, P4, PT, R59, UR75, RZ ;  /* 0x0000004b3b3b7c10 */ /* 0x000fe2000ff9e0ff */
[----:B------:R-:W-:Y:S02]  /*7b10*/  UIADD3.X UR68, UPT, UPT, UR76, UR68, URZ, UP6, !UPT ;  /* 0x000000444c447290 */ /* 0x000fe4000b7fe4ff */
[----:B------:R-:W-:Y:S02]  /*7b20*/  UIADD3.X UR67, UPT, UPT, UR76, UR67, URZ, UP0, !UPT ;  /* 0x000000434c437290 */ /* 0x000fe400087fe4ff */
[----:B------:R-:W-:Y:S02]  /*7b30*/  UIADD3.X UR66, UPT, UPT, UR76, UR66, URZ, UP1, !UPT ;  /* 0x000000424c427290 */ /* 0x000fe40008ffe4ff */
[----:B------:R-:W-:Y:S02]  /*7b40*/  UIADD3.X UR65, UPT, UPT, UR76, UR65, URZ, UP2, !UPT ;  /* 0x000000414c417290 */ /* 0x000fe400097fe4ff */
[----:B------:R-:W-:Y:S02]  /*7b50*/  UIADD3.X UR64, UPT, UPT, UR76, UR64, URZ, UP3, !UPT ;  /* 0x000000404c407290 */ /* 0x000fe40009ffe4ff */
[----:B------:R-:W-:-:S02]  /*7b60*/  UIADD3.X UR63, UPT, UPT, UR76, UR63, URZ, UP4, !UPT ;  /* 0x0000003f4c3f7290 */ /* 0x000fc4000a7fe4ff */
        /* <DEDUP_REMOVED lines=14> */
[----:B------:R-:W-:Y:S01]  /*7c50*/  UISETP.NE.U32.AND UP5, UPT, UR5, URZ, UPT ;  /* 0x000000ff0500728c */ /* 0x000fe2000bfa5070 */
[----:B------:R-:W-:-:S02]  /*7c60*/  IADD3 R61, P5, PT, R61, UR75, RZ ;  /* 0x0000004b3d3d7c10 */ /* 0x000fc4000ffbe0ff */
[----:B------:R-:W-:Y:S02]  /*7c70*/  IADD3 R63, P6, PT, R63, UR75, RZ ;  /* 0x0000004b3f3f7c10 */ /* 0x000fe4000ffde0ff */
[----:B------:R-:W-:Y:S02]  /*7c80*/  IADD3 R65, P0, PT, R65, UR75, RZ ;  /* 0x0000004b41417c10 */ /* 0x000fe4000ff1e0ff */
[----:B------:R-:W-:Y:S02]  /*7c90*/  IADD3 R67, P1, PT, R67, UR75, RZ ;  /* 0x0000004b43437c10 */ /* 0x000fe4000ff3e0ff */
[----:B------:R-:W-:Y:S02]  /*7ca0*/  IADD3 R69, P2, PT, R69, UR75, RZ ;  /* 0x0000004b45457c10 */ /* 0x000fe4000ff5e0ff */
[----:B------:R-:W-:Y:S02]  /*7cb0*/  IADD3 R71, P3, PT, R71, UR75, RZ ;  /* 0x0000004b47477c10 */ /* 0x000fe4000ff7e0ff */
[----:B------:R-:W-:Y:S01]  /*7cc0*/  IADD3 R73, P4, PT, R73, UR75, RZ ;  /* 0x0000004b49497c10 */ /* 0x000fe2000ff9e0ff */
[----:B------:R-:W-:-:S02]  /*7cd0*/  UIADD3.X UR61, UPT, UPT, UR76, UR61, URZ, UP6, !UPT ;  /* 0x0000003d4c3d7290 */ /* 0x000fc4000b7fe4ff */
[----:B------:R-:W-:Y:S02]  /*7ce0*/  UIADD3.X UR60, UPT, UPT, UR76, UR60, URZ, UP0, !UPT ;  /* 0x0000003c4c3c7290 */ /* 0x000fe400087fe4ff */
[----:B------:R-:W-:Y:S02]  /*7cf0*/  UIADD3.X UR59, UPT, UPT, UR76, UR59, URZ, UP1, !UPT ;  /* 0x0000003b4c3b7290 */ /* 0x000fe40008ffe4ff */
[----:B------:R-:W-:Y:S02]  /*7d00*/  UIADD3.X UR58, UPT, UPT, UR76, UR58, URZ, UP2, !UPT ;  /* 0x0000003a4c3a7290 */ /* 0x000fe400097fe4ff */
        /* <DEDUP_REMOVED lines=14> */
[----:B------:R-:W-:-:S02]  /*7df0*/  IADD3.X R97, PT, PT, R97, UR76, RZ, P4, !PT ;  /* 0x0000004c61617c10 */ /* 0x000fc4000a7fe4ff */
[----:B------:R-:W-:Y:S02]  /*7e00*/  IADD3 R75, P5, PT, R75, UR75, RZ ;  /* 0x0000004b4b4b7c10 */ /* 0x000fe4000ffbe0ff */
        /* <DEDUP_REMOVED lines=25> */
[----:B------:R-:W-:-:S02]  /*7fa0*/  UIADD3.X UR47, UPT, UPT, UR76, UR47, URZ, UP6, !UPT ;  /* 0x0000002f4c2f7290 */ /* 0x000fc4000b7fe4ff */
[----:B------:R-:W-:Y:S02]  /*7fb0*/  UIADD3.X UR46, UPT, UPT, UR76, UR46, URZ, UP0, !UPT ;  /* 0x0000002e4c2e7290 */ /* 0x000fe400087fe4ff */
[----:B------:R-:W-:Y:S02]  /*7fc0*/  UIADD3.X UR45, UPT, UPT, UR76, UR45, URZ, UP1, !UPT ;  /* 0x0000002d4c2d7290 */ /* 0x000fe40008ffe4ff */
[----:B------:R-:W-:Y:S02]  /*7fd0*/  UIADD3.X UR44, UPT, UPT, UR76, UR44, URZ, UP2, !UPT ;  /* 0x0000002c4c2c7290 */ /* 0x000fe400097fe4ff */
[----:B------:R-:W-:Y:S02]  /*7fe0*/  UIADD3.X UR11, UPT, UPT, UR76, UR11, URZ, UP3, !UPT ;  /* 0x0000000b4c0b7290 */ /* 0x000fe40009ffe4ff */
[----:B------:R-:W-:Y:S02]  /*7ff0*/  UIADD3.X UR10, UPT, UPT, UR76, UR10, URZ, UP4, !UPT ;  /* 0x0000000a4c0a7290 */ /* 0x000fe4000a7fe4ff */
[----:B------:R-:W-:Y:S01]  /*8000*/  UIADD3 UR17, UPT, UPT, UR17, -0x80, URZ ;  /* 0xffffff8011117890 */ /* 0x000fe2000fffe0ff */
[----:B------:R-:W-:Y:S11]  /*8010*/  BRA.U UP5, `(.L_x_2) ;  /* 0xffffffcd05e87547 */ /* 0x000ff6000b83ffff */
.L_x_1:
[----:B------:R-:W0:Y:S01]  /*8020*/  S2R R16, SR_TID.X ;  /* 0x0000000000107919 */ /* 0x000e220000002100 */
[----:B------:R-:W-:Y:S01]  /*8030*/  F2FP.SATFINITE.E4M3.F32.PACK_AB_MERGE_C R6, R7, R6, RZ ;  /* 0x000000060706723e */ /* 0x000fe200048070ff */
[----:B------:R-:W1:Y:S01]  /*8040*/  LDCU UR5, c[0x0][0x3b4] ;  /* 0x00007680ff0577ac */ /* 0x000e620008000800 */
[----:B------:R-:W-:Y:S02]  /*8050*/  F2FP.SATFINITE.E4M3.F32.PACK_AB_MERGE_C R11, R11, R10, RZ ;  /* 0x0000000a0b0b723e */ /* 0x000fe400048070ff */
[----:B------:R-:W-:Y:S01]  /*8060*/  F2FP.SATFINITE.E4M3.F32.PACK_AB_MERGE_C R4, R5, R4, RZ ;  /* 0x000000040504723e */ /* 0x000fe200048070ff */
[----:B------:R-:W2:Y:S01]  /*8070*/  LDCU.128 UR8, c[0x0][0x390] ;  /* 0x00007200ff0877ac */ /* 0x000ea20008000c00 */
[----:B------:R-:W-:Y:S02]  /*8080*/  F2FP.SATFINITE.E4M3.F32.PACK_AB_MERGE_C R9, R9, R8, RZ ;  /* 0x000000080909723e */ /* 0x000fe400048070ff */
[C---:B------:R-:W-:Y:S01]  /*8090*/  PRMT R15, R11.reuse, 0x7604, R6 ;  /* 0x000076040b0f7816 */ /* 0x040fe20000000006 */
[----:B------:R-:W3:Y:S01]  /*80a0*/  LDCU UR12, c[0x0][0x3b8] ;  /* 0x00007700ff0c77ac */ /* 0x000ee20008000800 */
[----:B------:R-:W-:-:S02]  /*80b0*/  LOP3.LUT R5, R11, 0xffff, RZ, 0xc0, !PT ;  /* 0x0000ffff0b057812 */ /* 0x000fc400078ec0ff */
[----:B------:R-:W-:Y:S02]  /*80c0*/  LOP3.LUT R7, R32, 0x600, RZ, 0xc0, !PT ;  /* 0x0000060020077812 */ /* 0x000fe400078ec0ff */
[----:B------:R-:W-:Y:S01]  /*80d0*/  SHF.R.U32.HI R5, RZ, 0x8, R5 ;  /* 0x00000008ff057819 */ /* 0x000fe20000011605 */
[----:B------:R-:W-:Y:S01]  /*80e0*/  BAR.SYNC.DEFER_BLOCKING 0x0 ;  /* 0x0000000000007b1d */ /* 0x000fe20000010000 */
[----:B--2---:R-:W-:Y:S02]  /*80f0*/  ISETP.GE.AND P0, PT, R0, UR10, PT ;  /* 0x0000000a00007c0c */ /* 0x004fe4000bf06270 */
[----:B0-----:R-:W-:Y:S01]  /*8100*/  SHF.R.U32.HI R13, RZ, 0x5, R16 ;  /* 0x00000005ff0d7819 */ /* 0x001fe20000011610 */
[C---:B------:R-:W-:Y:S01]  /*8110*/  IMAD.SHL.U32 R12, R16.reuse, 0x4, RZ ;  /* 0x00000004100c7824 */ /* 0x040fe200078e00ff */
[----:B------:R-:W-:Y:S02]  /*8120*/  LOP3.LUT R11, R16, 0x80, RZ, 0xc0, !PT ;  /* 0x00000080100b7812 */ /* 0x000fe400078ec0ff */
[----:B------:R-:W-:-:S02]  /*8130*/  LOP3.LUT R14, R13, 0x2, RZ, 0xc0, !PT ;  /* 0x000000020d0e7812 */ /* 0x000fc400078ec0ff */
[----:B------:R-:W-:Y:S02]  /*8140*/  LOP3.LUT R13, R12, 0x80, RZ, 0xc0, !PT ;  /* 0x000000800c0d7812 */ /* 0x000fe400078ec0ff */
[----:B------:R-:W-:Y:S02]  /*8150*/  LOP3.LUT R3, R14, 0x60, R3, 0xf8, !PT ;  /* 0x000000600e037812 */ /* 0x000fe400078ef803 */
[----:B------:R-:W-:Y:S02]  /*8160*/  LOP3.LUT R14, R13, 0x1c, R16, 0xf8, !PT ;  /* 0x0000001c0d0e7812 */ /* 0x000fe400078ef810 */
[----:B------:R-:W-:Y:S02]  /*8170*/  PRMT R13, R9, 0x7604, R4 ;  /* 0x00007604090d7816 */ /* 0x000fe40000000004 */
[----:B------:R-:W-:Y:S02]  /*8180*/  LOP3.LUT R14, R14, R3, RZ, 0xfc, !PT ;  /* 0x000000030e0e7212 */ /* 0x000fe400078efcff */
[----:B------:R-:W-:-:S02]  /*8190*/  LOP3.LUT R3, R4, 0xffff, RZ, 0xc0, !PT ;  /* 0x0000ffff04037812 */ /* 0x000fc400078ec0ff */
[----:B------:R-:W-:Y:S01]  /*81a0*/  LOP3.LUT R9, R9, 0xffff, RZ, 0xc0, !PT ;  /* 0x0000ffff09097812 */ /* 0x000fe200078ec0ff */
[----:B------:R-:W-:Y:S01]  /*81b0*/  IMAD R14, R11, 0x2, R14 ;  /* 0x000000020b0e7824 */ /* 0x000fe200078e020e */
[----:B------:R-:W-:Y:S02]  /*81c0*/  LOP3.LUT R4, R6, 0xffff, RZ, 0xc0, !PT ;  /* 0x0000ffff06047812 */ /* 0x000fe400078ec0ff */
[----:B------:R-:W-:Y:S02]  /*81d0*/  SHF.R.U32.HI R3, RZ, 0x8, R3 ;  /* 0x00000008ff037819 */ /* 0x000fe40000011603 */
[----:B------:R-:W-:Y:S01]  /*81e0*/  SHF.R.U32.HI R6, RZ, 0x8, R9 ;  /* 0x00000008ff067819 */ /* 0x000fe20000011609 */
[----:B------:R-:W-:Y:S01]  /*81f0*/  STS.U16 [R14+UR4], R13 ;  /* 0x0000000d0e007988 */ /* 0x000fe20008000404 */
[----:B------:R-:W-:Y:S02]  /*8200*/  SHF.R.U32.HI R4, RZ, 0x8, R4 ;  /* 0x00000008ff047819 */ /* 0x000fe40000011604 */
[----:B------:R-:W-:-:S02]  /*8210*/  LOP3.LUT R7, R7, 0x7c, R12, 0xf8, !PT ;  /* 0x0000007c07077812 */ /* 0x000fc400078ef80c */
[----:B------:R-:W-:Y:S01]  /*8220*/  PRMT R10, R6, 0x7604, R3 ;  /* 0x00007604060a7816 */ /* 0x000fe20000000003 */
[----:B-1----:R-:W-:Y:S01]  /*8230*/  IMAD R6, R0, UR5, RZ ;  /* 0x0000000500067c24 */ /* 0x002fe2000f8e02ff */
[----:B------:R-:W-:Y:S02]  /*8240*/  PRMT R12, R5, 0x7604, R4 ;  /* 0x00007604050c7816 */ /* 0x000fe40000000004 */
[C---:B------:R-:W-:Y:S02]  /*8250*/  LOP3.LUT R3, R14.reuse, 0x40, RZ, 0x3c, !PT ;  /* 0x000000400e037812 */ /* 0x040fe400078e3cff */
[C---:B------:R-:W-:Y:S02]  /*8260*/  LOP3.LUT R4, R14.reuse, 0x20, RZ, 0x3c, !PT ;  /* 0x000000200e047812 */ /* 0x040fe400078e3cff */
[----:B------:R-:W-:Y:S01]  /*8270*/  LOP3.LUT R5, R14, 0x60, RZ, 0x3c, !PT ;  /* 0x000000600e057812 */ /* 0x000fe200078e3cff */
[----:B------:R0:W-:Y:S01]  /*8280*/  STS.U16 [R3+UR4+0x400], R10 ;  /* 0x0004000a03007988 */ /* 0x0001e20008000404 */
[----:B------:R-:W-:-:S02]  /*8290*/  LOP3.LUT R8, R7, 0xe0, R16, 0x78, !PT ;  /* 0x000000e007087812 */ /* 0x000fc400078e7810 */
[----:B------:R-:W-:Y:S01]  /*82a0*/  SHF.R.U32.HI R9, RZ, 0x4, R16 ;  /* 0x00000004ff097819 */ /* 0x000fe20000011610 */
[----:B------:R1:W-:Y:S01]  /*82b0*/  STS.U16 [R4+UR4+0x200], R15 ;  /* 0x0002000f04007988 */ /* 0x0003e20008000404 */
[C---:B------:R-:W-:Y:S02]  /*82c0*/  LEA.HI R7, R16.reuse, 0x30, RZ, 0x1c ;  /* 0x0000003010077811 */ /* 0x040fe400078fe0ff */
[----:B------:R-:W-:Y:S01]  /*82d0*/  SGXT.U32 R9, R9, 0x4 ;  /* 0x000000040909781a */ /* 0x000fe20000000000 */
[----:B------:R2:W-:Y:S01]  /*82e0*/  STS.U16 [R5+UR4+0x600], R12 ;  /* 0x0006000c05007988 */ /* 0x0005e20008000404 */
[----:B------:R-:W-:Y:S01]  /*82f0*/  BAR.SYNC.DEFER_BLOCKING 0x0 ;  /* 0x0000000000007b1d */ /* 0x000fe20000010000 */
[----:B0-----:R-:W-:Y:S02]  /*8300*/  LEA.HI R3, R16, 0x70, RZ, 0x1c ;  /* 0x0000007010037811 */ /* 0x001fe400078fe0ff */
[----:B-1----:R-:W-:Y:S02]  /*8310*/  LOP3.LUT R4, R2, 0x10, R9, 0xfe, !PT ;  /* 0x0000001002047812 */ /* 0x002fe400078efe09 */
[----:B------:R-:W-:Y:S01]  /*8320*/  IADD3 R18, P2, PT, R6, UR8, RZ ;  /* 0x0000000806127c10 */ /* 0x000fe2000ff5e0ff */
[C---:B------:R-:W-:Y:S01]  /*8330*/  IMAD.IADD R0, R2.reuse, 0x1, R3 ;  /* 0x0000000102007824 */ /* 0x040fe200078e0203 */
[C---:B--2---:R-:W-:Y:S01]  /*8340*/  LOP3.LUT R5, R2.reuse, R9, RZ, 0xfc, !PT ;  /* 0x0000000902057212 */ /* 0x044fe200078efcff */
[----:B------:R-:W-:Y:S01]  /*8350*/  IMAD.IADD R3, R2, 0x1, R7 ;  /* 0x0000000102037824 */ /* 0x000fe200078e0207 */
[C---:B------:R-:W-:Y:S01]  /*8360*/  ISETP.LT.AND P4, PT, R4.reuse, UR11, !P0 ;  /* 0x0000000b04007c0c */ /* 0x040fe2000c781270 */
[----:B---3--:R-:W-:Y:S01]  /*8370*/  IMAD R7, R4, UR12, RZ ;  /* 0x0000000c04077c24 */ /* 0x008fe2000f8e02ff */
[C---:B------:R-:W-:Y:S01]  /*8380*/  ISETP.LT.AND P1, PT, R5.reuse, UR11, !P0 ;  /* 0x0000000b05007c0c */ /* 0x040fe2000c721270 */
[----:B------:R-:W-:Y:S01]  /*8390*/  IMAD R5, R5, UR12, RZ ;  /* 0x0000000c05057c24 */ /* 0x000fe2000f8e02ff */
[----:B------:R-:W-:Y:S01]  /*83a0*/  LEA.HI.X.SX32 R20, R6, UR9, 0x1, P2 ;  /* 0x0000000906147c11 */ /* 0x000fe200090f0eff */
[----:B------:R-:W-:Y:S01]  /*83b0*/  IMAD R16, R0, UR12, RZ ;  /* 0x0000000c00107c24 */ /* 0x000fe2000f8e02ff */
[----:B------:R-:W-:-:S02]  /*83c0*/  IADD3 R6, P3, PT, R7, R18, RZ ;  /* 0x0000001207067210 */ /* 0x000fc40007f7e0ff */
[----:B------:R-:W-:Y:S02]  /*83d0*/  IADD3 R4, P2, PT, R5, R18, RZ ;  /* 0x0000001205047210 */ /* 0x000fe40007f5e0ff */
[-C--:B------:R-:W-:Y:S02]  /*83e0*/  LEA.HI.X.SX32 R7, R7, R20.reuse, 0x1, P3 ;  /* 0x0000001407077211 */ /* 0x080fe400018f0eff */
[----:B------:R-:W-:Y:S02]  /*83f0*/  LEA.HI.X.SX32 R5, R5, R20, 0x1, P2 ;  /* 0x0000001405057211 */ /* 0x000fe400010f0eff */
[C-C-:B------:R-:W-:Y:S01]  /*8400*/  LOP3.LUT R13, R2.reuse, 0x60, R9.reuse, 0xfe, !PT ;  /* 0x00000060020d7812 */ /* 0x140fe200078efe09 */
[----:B------:R-:W0:Y:S01]  /*8410*/  LDS R17, [R8+UR4] ;  /* 0x0000000408117984 */ /* 0x000e220008000800 */
[C-C-:B------:R-:W-:Y:S02]  /*8420*/  LOP3.LUT R14, R2.reuse, 0x50, R9.reuse, 0xfe, !PT ;  /* 0x00000050020e7812 */ /* 0x140fe400078efe09 */
[C-C-:B------:R-:W-:Y:S01]  /*8430*/  LOP3.LUT R11, R2.reuse, 0x40, R9.reuse, 0xfe, !PT ;  /* 0x00000040020b7812 */ /* 0x140fe200078efe09 */
[----:B------:R1:W2:Y:S01]  /*8440*/  LDS R19, [R8+UR4+0x100] ;  /* 0x0001000408137984 */ /* 0x0002a20008000800 */
[----:B------:R-:W-:Y:S01]  /*8450*/  LOP3.LUT R2, R2, 0x20, R9, 0xfe, !PT ;  /* 0x0000002002027812 */ /* 0x000fe200078efe09 */
[----:B------:R-:W-:-:S02]  /*8460*/  IMAD R9, R3, UR12, RZ ;  /* 0x0000000c03097c24 */ /* 0x000fc4000f8e02ff */
[----:B------:R-:W-:Y:S01]  /*8470*/  IMAD R12, R14, UR12, RZ ;  /* 0x0000000c0e0c7c24 */ /* 0x000fe2000f8e02ff */
[----:B------:R-:W-:Y:S02]  /*8480*/  ISETP.LT.AND P5, PT, R2, UR11, !P0 ;  /* 0x0000000b02007c0c */ /* 0x000fe4000c7a1270 */
[----:B-1----:R-:W-:-:S04]  /*8490*/  IADD3 R8, P3, PT, R9, R18, RZ ;  /* 0x0000001209087210 */ /* 0x002fc80007f7e0ff */
[----:B------:R-:W-:Y:S02]  /*84a0*/  LEA.HI.X.SX32 R9, R9, R20, 0x1, P3 ;  /* 0x0000001409097211 */ /* 0x000fe400018f0eff */
[C---:B0-----:R-:W-:Y:S02]  /*84b0*/  PRMT R15, R17.reuse, 0x7770, RZ ;  /* 0x00007770110f7816 */ /* 0x041fe400000000ff */
[C---:B------:R-:W-:Y:S02]  /*84c0*/  PRMT R21, R17.reuse, 0x7772, RZ ;  /* 0x0000777211157816 */ /* 0x040fe400000000ff */
[----:B------:R-:W-:Y:S01]  /*84d0*/  PRMT R23, R17, 0x7771, RZ ;  /* 0x0000777111177816 */ /* 0x000fe200000000ff */
[----:B------:R0:W-:Y:S01]  /*84e0*/  @P1 STG.E.U8 desc[UR6][R4.64], R15 ;  /* 0x0000000f04001986 */ /* 0x0001e2000c101106 */
[----:B------:R-:W-:Y:S01]  /*84f0*/  ISETP.LT.AND P1, PT, R0, UR11, !P0 ;  /* 0x0000000b00007c0c */ /* 0x000fe2000c721270 */
[----:B------:R-:W-:Y:S01]  /*8500*/  IMAD R0, R11, UR12, RZ ;  /* 0x0000000c0b007c24 */ /* 0x000fe2000f8e02ff */
[----:B------:R-:W-:Y:S01]  /*8510*/  PRMT R17, R17, 0x7773, RZ ;  /* 0x0000777311117816 */ /* 0x000fe200000000ff */
[----:B------:R1:W-:Y:S01]  /*8520*/  @P4 STG.E.U8 desc[UR6][R6.64], R21 ;  /* 0x0000001506004986 */ /* 0x0003e2000c101106 */
[----:B------:R-:W-:Y:S01]  /*8530*/  ISETP.LT.AND P4, PT, R3, UR11, !P0 ;  /* 0x0000000b03007c0c */ /* 0x000fe2000c781270 */
[----:B------:R-:W-:Y:S01]  /*8540*/  IMAD R3, R2, UR12, RZ ;  /* 0x0000000c02037c24 */ /* 0x000fe2000f8e02ff */
[----:B--2---:R-:W-:-:S04]  /*8550*/  PRMT R25, R19, 0x7771, RZ ;  /* 0x0000777113197816 */ /* 0x004fc800000000ff */
[-C--:B------:R-:W-:Y:S01]  /*8560*/  IADD3 R2, P2, PT, R3, R18.reuse, RZ ;  /* 0x0000001203027210 */ /* 0x080fe20007f5e0ff */
[----:B0-----:R-:W-:Y:S01]  /*8570*/  IMAD R15, R13, UR12, RZ ;  /* 0x0000000c0d0f7c24 */ /* 0x001fe2000f8e02ff */
[C---:B------:R-:W-:Y:S02]  /*8580*/  IADD3 R4, P3, PT, R0.reuse, R18, RZ ;  /* 0x0000001200047210 */ /* 0x040fe40007f7e0ff */
[----:B------:R-:W-:Y:S02]  /*8590*/  LEA.HI.X.SX32 R3, R3, R20, 0x1, P2 ;  /* 0x0000001403037211 */ /* 0x000fe400010f0eff */
[----:B------:R-:W-:Y:S02]  /*85a0*/  IADD3 R10, P2, PT, R15, R18, RZ ;  /* 0x000000120f0a7210 */ /* 0x000fe40007f5e0ff */
[----:B------:R-:W-:Y:S02]  /*85b0*/  LEA.HI.X.SX32 R5, R0, R20, 0x1, P3 ;  /* 0x0000001400057211 */ /* 0x000fe400018f0eff */
[----:B------:R-:W-:-:S02]  /*85c0*/  ISETP.LT.AND P3, PT, R11, UR11, !P0 ;  /* 0x0000000b0b007c0c */ /* 0x000fc4000c761270 */
[----:B------:R-:W-:Y:S02]  /*85d0*/  LEA.HI.X.SX32 R11, R15, R20, 0x1, P2 ;  /* 0x000000140f0b7211 */ /* 0x000fe400010f0eff */
[----:B------:R-:W-:Y:S02]  /*85e0*/  ISETP.LT.AND P2, PT, R14, UR11, !P0 ;  /* 0x0000000b0e007c0c */ /* 0x000fe4000c741270 */
[----:B------:R-:W-:Y:S02]  /*85f0*/  ISETP.LT.AND P0, PT, R13, UR11, !P0 ;  /* 0x0000000b0d007c0c */ /* 0x000fe4000c701270 */
[----:B-1----:R-:W-:Y:S02]  /*8600*/  IADD3 R6, P6, PT, R12, R18, RZ ;  /* 0x000000120c067210 */ /* 0x002fe40007fde0ff */
[C---:B------:R-:W-:Y:S02]  /*8610*/  PRMT R15, R19.reuse, 0x7770, RZ ;  /* 0x00007770130f7816 */ /* 0x040fe400000000ff */
[----:B------:R-:W-:-:S02]  /*8620*/  PRMT R21, R19, 0x7772, RZ ;  /* 0x0000777213157816 */ /* 0x000fc400000000ff */
[----:B------:R-:W-:Y:S01]  /*8630*/  LEA.HI.X.SX32 R7, R12, R20, 0x1, P6 ;  /* 0x000000140c077211 */ /* 0x000fe200030f0eff */
[----:B------:R0:W-:Y:S01]  /*8640*/  @P5 STG.E.U8 desc[UR6][R2.64], R15 ;  /* 0x0000000f02005986 */ /* 0x0001e2000c101106 */
[C---:B------:R-:W-:Y:S02]  /*8650*/  IADD3 R12, P6, PT, R16.reuse, R18, RZ ;  /* 0x00000012100c7210 */ /* 0x040fe40007fde0ff */
[----:B------:R-:W-:Y:S01]  /*8660*/  PRMT R19, R19, 0x7773, RZ ;  /* 0x0000777313137816 */ /* 0x000fe200000000ff */
[----:B------:R0:W-:Y:S01]  /*8670*/  @P4 STG.E.U8 desc[UR6][R8.64], R21 ;  /* 0x0000001508004986 */ /* 0x0001e2000c101106 */
[----:B------:R-:W-:-:S03]  /*8680*/  LEA.HI.X.SX32 R13, R16, R20, 0x1, P6 ;  /* 0x00000014100d7211 */ /* 0x000fc600030f0eff */
[----:B------:R0:W-:Y:S04]  /*8690*/  @P3 STG.E.U8 desc[UR6][R4.64], R23 ;  /* 0x0000001704003986 */ /* 0x0001e8000c101106 */
[----:B------:R0:W-:Y:S04]  /*86a0*/  @P2 STG.E.U8 desc[UR6][R6.64], R17 ;  /* 0x0000001106002986 */ /* 0x0001e8000c101106 */
[----:B------:R0:W-:Y:S01]  /*86b0*/  @P0 STG.E.U8 desc[UR6][R10.64], R25 ;  /* 0x000000190a000986 */ /* 0x0001e2000c101106 */
[----:B------:R-:W-:Y:S05]  /*86c0*/  @!P1 EXIT ;  /* 0x000000000000994d */ /* 0x000fea0003800000 */
[----:B------:R-:W-:Y:S01]  /*86d0*/  STG.E.U8 desc[UR6][R12.64], R19 ;  /* 0x000000130c007986 */ /* 0x000fe2000c101106 */
[----:B------:R-:W-:Y:S05]  /*86e0*/  EXIT ;  /* 0x000000000000794d */ /* 0x000fea0003800000 */
.L_x_3:
[----:B------:R-:W-:-:S00]  /*86f0*/  BRA `(.L_x_3) ;  /* 0xfffffffc00fc7947 */ /* 0x000fc0000383ffff */
[----:B------:R-:W-:-:S00]  /*8700*/  NOP ;  /* 0x0000000000007918 */ /* 0x000fc00000000000 */
[----:B------:R-:W-:-:S00]  /*8710*/  NOP ;  /* 0x0000000000007918 */ /* 0x000fc00000000000 */
[----:B------:R-:W-:-:S00]  /*8720*/  NOP ;  /* 0x0000000000007918 */ /* 0x000fc00000000000 */
[----:B------:R-:W-:-:S00]  /*8730*/  NOP ;  /* 0x0000000000007918 */ /* 0x000fc00000000000 */
[----:B------:R-:W-:-:S00]  /*8740*/  NOP ;  /* 0x0000000000007918 */ /* 0x000fc00000000000 */
[----:B------:R-:W-:-:S00]  /*8750*/  NOP ;  /* 0x0000000000007918 */ /* 0x000fc00000000000 */
[----:B------:R-:W-:-:S00]  /*8760*/  NOP ;  /* 0x0000000000007918 */ /* 0x000fc00000000000 */
[----:B------:R-:W-:-:S00]  /*8770*/  NOP ;  /* 0x0000000000007918 */ /* 0x000fc00000000000 */
.L_x_4:


//--------------------- .nv.shared.matmul_kernel  --------------------------
	.section	.nv.shared.matmul_kernel,"aw",@nobits
	.sectionflags	@""
	.align	16
	.zero		1024


//--------------------- .nv.shared.reserved.0     --------------------------
	.section	.nv.shared.reserved.0,"aw",@nobits
	.weak		__nv_reservedSMEM_offset_0_alias
	.size		__nv_reservedSMEM_offset_0_alias, 0, 64
	.other		__nv_reservedSMEM_offset_0_alias,@"STO_CUDA_RESERVED_SHARED STV_DEFAULT"
__nv_reservedSMEM_offset_0_alias:
	.zero		0
	.zero		64


//--------------------- .nv.constant0.matmul_kernel --------------------------
	.section	.nv.constant0.matmul_kernel,"a",@progbits
	.sectionflags	@""
	.align	4
.nv.constant0.matmul_kernel:
	.zero		976


//--------------------- SYMBOLS --------------------------

	.type		.nv.reservedSmem.offset0,@object
	.size		.nv.reservedSmem.offset0,0x4
	.type		.nv.reservedSmem.cap,@object
	.size		.nv.reservedSmem.cap,0x4
